	.target	sm_100a

	.elftype	@"ET_EXEC"


//--------------------- .note.nv.tkinfo           --------------------------
	.section	.note.nv.tkinfo,"",@"SHT_NOTE"
	.sectionflags	@"SHF_NOTE_NV_TKINFO"
	.tkinfo
        /*0018*/ 	.word	0x00000002
        /*0030*/ 	.string	""
        /*0030*/ 	.string	"ptxas"
        /*0030*/ 	.string	"Cuda compilation tools, release 13.0, V13.0.88"
        /*0030*/ 	.string	"Build cuda_13.0.r13.0/compiler.36424714_0"
        /*0030*/ 	.string	"-arch sm_100a -m 64 "



//--------------------- .note.nv.cuinfo           --------------------------
	.section	.note.nv.cuinfo,"",@"SHT_NOTE"
	.sectionflags	@"SHF_NOTE_NV_CUINFO"
        /*0018*/ 	.short	0x0002
        /*001a*/ 	.short	0x0064
        /*001c*/ 	.short	0x0082
	.zero		2


//--------------------- .nv.info                  --------------------------
	.section	.nv.info,"",@"SHT_CUDA_INFO"
	.align	4


	//----- nvinfo : EIATTR_REGCOUNT
	.align		4
        /*0000*/ 	.byte	0x04, 0x2f
        /*0002*/ 	.short	(.L_19 - .L_18)
	.align		4
.L_18:
        /*0004*/ 	.word	index@(_ZN7cutlass13device_kernelINS_4gemm6kernel13GemmUniversalIN4cute5tupleIJiiiiEEENS1_10collective13CollectiveMmaINS1_35MainloopSm100TmaUmmaWarpSpecializedILi2ELi2ELi3ENS5_IJNS4_1CILi1EEESB_SB_EEEEENS5_IJNSA_ILi128EEENSA_ILi160EEESE_EEENS_10bfloat16_tENS5_IJlSB_lEEESH_SI_NS4_8TiledMMAINS4_8MMA_AtomIJNS4_20SM100_MMA_F16BF16_SSISH_SH_fLi128ELi160ELNS4_4UMMA5MajorE0ELSN_0ELNSM_7ScaleInE0ELSO_0EEEEEENS4_6LayoutISC_NS5_IJNSA_ILi0EEESS_SS_EEEEENS5_IJNS4_10UnderscoreESV_SV_EEEEENS4_13SM90_TMA_LOADENS4_14ComposedLayoutINS4_7SwizzleILi3ELi4ELi3EEENS4_18smem_ptr_flag_bitsILi16EEENSR_INS5_IJNSA_ILi8EEENSA_ILi64EEEEEENS5_IJS15_SB_EEEEEEEvNS4_8identityESY_S19_vS1A_EENS_8epilogue10collective18CollectiveEpilogueINS1C_23Sm100TmaWarpSpecializedILi2ELi1ELi160ELb1ELb0EEEJSG_NS5_IJNSR_ISE_SB_EENSR_ISF_SB_EEEEESH_SI_SH_SI_NS1C_6fusion15FusionCallbacksIS1G_NS1K_17LinearCombinationISH_fSH_fLNS_15FloatRoundStyleE2EEESG_S1J_JEEENS4_5SM1004TMEM4LOAD26SM100_TMEM_LOAD_32dp32b32xESY_NSZ_INS10_ILi2ELi4ELi3EEES13_NSR_INS5_IJS14_NSA_ILi32EEEEEENS5_IJS1V_SB_EEEEEEENS4_39AutoVectorizingCopyWithAssumedAlignmentILi128EEENS4_14SM90_TMA_STOREES1Z_S21_S21_EEEvvEEEEvNT_6ParamsE)
        /*0008*/ 	.word	0x000000ff


	//----- nvinfo : EIATTR_FRAME_SIZE
	.align		4
.L_19:
        /*000c*/ 	.byte	0x04, 0x11
        /*000e*/ 	.short	(.L_21 - .L_20)
	.align		4
.L_20:
        /*0010*/ 	.word	index@($__internal_2_$__cuda_sm10x_tcgen05_guardrail_trap_unallocated_columns_being_dealloced)
        /*0014*/ 	.word	0x00000050


	//----- nvinfo : EIATTR_FRAME_SIZE
	.align		4
.L_21:
        /*0018*/ 	.byte	0x04, 0x11
        /*001a*/ 	.short	(.L_23 - .L_22)
	.align		4
.L_22:
        /*001c*/ 	.word	index@($__internal_1_$__cuda_sm10x_tcgen05_guardrail_trap_phase_invalid_during_alloc)
        /*0020*/ 	.word	0x00000050


	//----- nvinfo : EIATTR_FRAME_SIZE
	.align		4
.L_23:
        /*0024*/ 	.byte	0x04, 0x11
        /*0026*/ 	.short	(.L_25 - .L_24)
	.align		4
.L_24:
        /*0028*/ 	.word	index@($__internal_0_$__cuda_sm10x_tcgen05_guardrail_trap_col_being_dealloced_not_returned_by_alloc)
        /*002c*/ 	.word	0x00000050


	//----- nvinfo : EIATTR_FRAME_SIZE
	.align		4
.L_25:
        /*0030*/ 	.byte	0x04, 0x11
        /*0032*/ 	.short	(.L_27 - .L_26)
	.align		4
.L_26:
        /*0034*/ 	.word	index@(_ZN7cutlass13device_kernelINS_4gemm6kernel13GemmUniversalIN4cute5tupleIJiiiiEEENS1_10collective13CollectiveMmaINS1_35MainloopSm100TmaUmmaWarpSpecializedILi2ELi2ELi3ENS5_IJNS4_1CILi1EEESB_SB_EEEEENS5_IJNSA_ILi128EEENSA_ILi160EEESE_EEENS_10bfloat16_tENS5_IJlSB_lEEESH_SI_NS4_8TiledMMAINS4_8MMA_AtomIJNS4_20SM100_MMA_F16BF16_SSISH_SH_fLi128ELi160ELNS4_4UMMA5MajorE0ELSN_0ELNSM_7ScaleInE0ELSO_0EEEEEENS4_6LayoutISC_NS5_IJNSA_ILi0EEESS_SS_EEEEENS5_IJNS4_10UnderscoreESV_SV_EEEEENS4_13SM90_TMA_LOADENS4_14ComposedLayoutINS4_7SwizzleILi3ELi4ELi3EEENS4_18smem_ptr_flag_bitsILi16EEENSR_INS5_IJNSA_ILi8EEENSA_ILi64EEEEEENS5_IJS15_SB_EEEEEEEvNS4_8identityESY_S19_vS1A_EENS_8epilogue10collective18CollectiveEpilogueINS1C_23Sm100TmaWarpSpecializedILi2ELi1ELi160ELb1ELb0EEEJSG_NS5_IJNSR_ISE_SB_EENSR_ISF_SB_EEEEESH_SI_SH_SI_NS1C_6fusion15FusionCallbacksIS1G_NS1K_17LinearCombinationISH_fSH_fLNS_15FloatRoundStyleE2EEESG_S1J_JEEENS4_5SM1004TMEM4LOAD26SM100_TMEM_LOAD_32dp32b32xESY_NSZ_INS10_ILi2ELi4ELi3EEES13_NSR_INS5_IJS14_NSA_ILi32EEEEEENS5_IJS1V_SB_EEEEEEENS4_39AutoVectorizingCopyWithAssumedAlignmentILi128EEENS4_14SM90_TMA_STOREES1Z_S21_S21_EEEvvEEEEvNT_6ParamsE)
        /*0038*/ 	.word	0x00000050


	//----- nvinfo : EIATTR_MIN_STACK_SIZE
	.align		4
.L_27:
        /*003c*/ 	.byte	0x04, 0x12
        /*003e*/ 	.short	(.L_29 - .L_28)
	.align		4
.L_28:
        /*0040*/ 	.word	index@(_ZN7cutlass13device_kernelINS_4gemm6kernel13GemmUniversalIN4cute5tupleIJiiiiEEENS1_10collective13CollectiveMmaINS1_35MainloopSm100TmaUmmaWarpSpecializedILi2ELi2ELi3ENS5_IJNS4_1CILi1EEESB_SB_EEEEENS5_IJNSA_ILi128EEENSA_ILi160EEESE_EEENS_10bfloat16_tENS5_IJlSB_lEEESH_SI_NS4_8TiledMMAINS4_8MMA_AtomIJNS4_20SM100_MMA_F16BF16_SSISH_SH_fLi128ELi160ELNS4_4UMMA5MajorE0ELSN_0ELNSM_7ScaleInE0ELSO_0EEEEEENS4_6LayoutISC_NS5_IJNSA_ILi0EEESS_SS_EEEEENS5_IJNS4_10UnderscoreESV_SV_EEEEENS4_13SM90_TMA_LOADENS4_14ComposedLayoutINS4_7SwizzleILi3ELi4ELi3EEENS4_18smem_ptr_flag_bitsILi16EEENSR_INS5_IJNSA_ILi8EEENSA_ILi64EEEEEENS5_IJS15_SB_EEEEEEEvNS4_8identityESY_S19_vS1A_EENS_8epilogue10collective18CollectiveEpilogueINS1C_23Sm100TmaWarpSpecializedILi2ELi1ELi160ELb1ELb0EEEJSG_NS5_IJNSR_ISE_SB_EENSR_ISF_SB_EEEEESH_SI_SH_SI_NS1C_6fusion15FusionCallbacksIS1G_NS1K_17LinearCombinationISH_fSH_fLNS_15FloatRoundStyleE2EEESG_S1J_JEEENS4_5SM1004TMEM4LOAD26SM100_TMEM_LOAD_32dp32b32xESY_NSZ_INS10_ILi2ELi4ELi3EEES13_NSR_INS5_IJS14_NSA_ILi32EEEEEENS5_IJS1V_SB_EEEEEEENS4_39AutoVectorizingCopyWithAssumedAlignmentILi128EEENS4_14SM90_TMA_STOREES1Z_S21_S21_EEEvvEEEEvNT_6ParamsE)
        /*0044*/ 	.word	0x00000050
.L_29:


//--------------------- .nv.compat                --------------------------
	.section	.nv.compat,"",@"SHT_CUDA_COMPAT_INFO"
	.align	4
        /*0000*/ 	.byte	0x02, 0x09, 0x01, 0x00, 0x02, 0x02, 0x02, 0x00, 0x02, 0x05, 0x05, 0x00, 0x03, 0x07, 0x01, 0x01
        /*0010*/ 	.byte	0x02, 0x03, 0x01, 0x00, 0x02, 0x06, 0x01, 0x00, 0x04, 0x0b, 0x08, 0x00, 0x09, 0x00, 0x00, 0x00
        /*0020*/ 	.byte	0x00, 0x00, 0x00, 0x00


//--------------------- .nv.info._ZN7cutlass13device_kernelINS_4gemm6kernel13GemmUniversalIN4cute5tupleIJiiiiEEENS1_10collective13CollectiveMmaINS1_35MainloopSm100TmaUmmaWarpSpecializedILi2ELi2ELi3ENS5_IJNS4_1CILi1EEESB_SB_EEEEENS5_IJNSA_ILi128EEENSA_ILi160EEESE_EEENS_10bfloat16_tENS5_IJlSB_lEEESH_SI_NS4_8TiledMMAINS4_8MMA_AtomIJNS4_20SM100_MMA_F16BF16_SSISH_SH_fLi128ELi160ELNS4_4UMMA5MajorE0ELSN_0ELNSM_7ScaleInE0ELSO_0EEEEEENS4_6LayoutISC_NS5_IJNSA_ILi0EEESS_SS_EEEEENS5_IJNS4_10UnderscoreESV_SV_EEEEENS4_13SM90_TMA_LOADENS4_14ComposedLayoutINS4_7SwizzleILi3ELi4ELi3EEENS4_18smem_ptr_flag_bitsILi16EEENSR_INS5_IJNSA_ILi8EEENSA_ILi64EEEEEENS5_IJS15_SB_EEEEEEEvNS4_8identityESY_S19_vS1A_EENS_8epilogue10collective18CollectiveEpilogueINS1C_23Sm100TmaWarpSpecializedILi2ELi1ELi160ELb1ELb0EEEJSG_NS5_IJNSR_ISE_SB_EENSR_ISF_SB_EEEEESH_SI_SH_SI_NS1C_6fusion15FusionCallbacksIS1G_NS1K_17LinearCombinationISH_fSH_fLNS_15FloatRoundStyleE2EEESG_S1J_JEEENS4_5SM1004TMEM4LOAD26SM100_TMEM_LOAD_32dp32b32xESY_NSZ_INS10_ILi2ELi4ELi3EEES13_NSR_INS5_IJS14_NSA_ILi32EEEEEENS5_IJS1V_SB_EEEEEEENS4_39AutoVectorizingCopyWithAssumedAlignmentILi128EEENS4_14SM90_TMA_STOREES1Z_S21_S21_EEEvvEEEEvNT_6ParamsE --------------------------
	.section	.nv.info._ZN7cutlass13device_kernelINS_4gemm6kernel13GemmUniversalIN4cute5tupleIJiiiiEEENS1_10collective13CollectiveMmaINS1_35MainloopSm100TmaUmmaWarpSpecializedILi2ELi2ELi3ENS5_IJNS4_1CILi1EEESB_SB_EEEEENS5_IJNSA_ILi128EEENSA_ILi160EEESE_EEENS_10bfloat16_tENS5_IJlSB_lEEESH_SI_NS4_8TiledMMAINS4_8MMA_AtomIJNS4_20SM100_MMA_F16BF16_SSISH_SH_fLi128ELi160ELNS4_4UMMA5MajorE0ELSN_0ELNSM_7ScaleInE0ELSO_0EEEEEENS4_6LayoutISC_NS5_IJNSA_ILi0EEESS_SS_EEEEENS5_IJNS4_10UnderscoreESV_SV_EEEEENS4_13SM90_TMA_LOADENS4_14ComposedLayoutINS4_7SwizzleILi3ELi4ELi3EEENS4_18smem_ptr_flag_bitsILi16EEENSR_INS5_IJNSA_ILi8EEENSA_ILi64EEEEEENS5_IJS15_SB_EEEEEEEvNS4_8identityESY_S19_vS1A_EENS_8epilogue10collective18CollectiveEpilogueINS1C_23Sm100TmaWarpSpecializedILi2ELi1ELi160ELb1ELb0EEEJSG_NS5_IJNSR_ISE_SB_EENSR_ISF_SB_EEEEESH_SI_SH_SI_NS1C_6fusion15FusionCallbacksIS1G_NS1K_17LinearCombinationISH_fSH_fLNS_15FloatRoundStyleE2EEESG_S1J_JEEENS4_5SM1004TMEM4LOAD26SM100_TMEM_LOAD_32dp32b32xESY_NSZ_INS10_ILi2ELi4ELi3EEES13_NSR_INS5_IJS14_NSA_ILi32EEEEEENS5_IJS1V_SB_EEEEEEENS4_39AutoVectorizingCopyWithAssumedAlignmentILi128EEENS4_14SM90_TMA_STOREES1Z_S21_S21_EEEvvEEEEvNT_6ParamsE,"",@"SHT_CUDA_INFO"
	.sectionflags	@""
	.align	4


	//----- nvinfo : EIATTR_CUDA_API_VERSION
	.align		4
        /*0000*/ 	.byte	0x04, 0x37
        /*0002*/ 	.short	(.L_31 - .L_30)
.L_30:
        /*0004*/ 	.word	0x00000082


	//----- nvinfo : EIATTR_KPARAM_INFO
	.align		4
.L_31:
        /*0008*/ 	.byte	0x04, 0x17
        /*000a*/ 	.short	(.L_33 - .L_32)
.L_32:
        /*000c*/ 	.word	0x00000000
        /*0010*/ 	.short	0x0000
        /*0012*/ 	.short	0x0000
        /*0014*/ 	.byte	0x00, 0xf0, 0x01, 0x20


	//----- nvinfo : EIATTR_AT_ENTRY_FRAGMENTS
	.align		4
.L_33:
        /*0018*/ 	.byte	0x04, 0x4f
        /*001a*/ 	.short	(.L_35 - .L_34)


	//   ....[0]....
.L_34:
        /*001c*/ 	.word	0x00000006


	//----- nvinfo : EIATTR_RESERVED_SMEM_USED
	.align		4
.L_35:
        /*0020*/ 	.byte	0x01, 0x41
	.zero		2


	//----- nvinfo : EIATTR_SPARSE_MMA_MASK
	.align		4
        /*0024*/ 	.byte	0x03, 0x50
        /*0026*/ 	.short	0x0000


	//----- nvinfo : EIATTR_TCGEN05_1CTA_USED
	.align		4
        /*0028*/ 	.byte	0x01, 0x51
	.zero		2


	//----- nvinfo : EIATTR_MAXREG_COUNT
	.align		4
        /*002c*/ 	.byte	0x03, 0x1b
        /*002e*/ 	.short	0x00ff


	//----- nvinfo : EIATTR_NUM_BARRIERS
	.align		4
        /*0030*/ 	.byte	0x02, 0x4c
        /*0032*/ 	.byte	0x07
	.zero		1


	//----- nvinfo : EIATTR_EXTERNS
	.align		4
        /*0034*/ 	.byte	0x04, 0x0f
        /*0036*/ 	.short	(.L_37 - .L_36)


	//   ....[0]....
	.align		4
.L_36:
        /*0038*/ 	.word	index@(__assertfail)


	//----- nvinfo : EIATTR_ANNOTATIONS
	.align		4
.L_37:
        /*003c*/ 	.byte	0x04, 0x55
        /*003e*/ 	.short	(.L_39 - .L_38)


	//   ....[0]....
.L_38:
        /*0040*/ 	.word	0x00000001
        /*0044*/ 	.byte	0xb0, 0x00, 0x00, 0x00, 0x01, 0x00, 0x00, 0x00, 0x50, 0x01, 0x00, 0x00, 0x01, 0x00, 0x00, 0x00
        /* <DEDUP_REMOVED lines=27> */
        /*0204*/ 	.byte	0x20, 0x9a, 0x00, 0x00


	//----- nvinfo : EIATTR_MERCURY_ISA_VERSION
	.align		4
.L_39:
        /*0208*/ 	.byte	0x03, 0x5f
        /*020a*/ 	.short	0x0101


	//----- nvinfo : EIATTR_INT_WARP_WIDE_INSTR_OFFSETS
	.align		4
        /*020c*/ 	.byte	0x04, 0x31
        /*020e*/ 	.short	(.L_41 - .L_40)


	//   ....[0]....
.L_40:
        /*0210*/ 	.word	0x00003b00


	//   ....[1]....
        /*0214*/ 	.word	0x00003b30


	//   ....[2]....
        /*0218*/ 	.word	0x00003b50


	//   ....[3]....
        /*021c*/ 	.word	0x00004790


	//   ....[4]....
        /*0220*/ 	.word	0x00004840


	//   ....[5]....
        /*0224*/ 	.word	0x000048a0


	//   ....[6]....
        /*0228*/ 	.word	0x00004900


	//   ....[7]....
        /*022c*/ 	.word	0x00004980


	//   ....[8]....
        /*0230*/ 	.word	0x000049e0


	//----- nvinfo : EIATTR_COOP_GROUP_MASK_REGIDS
	.align		4
.L_41:
        /*0234*/ 	.byte	0x04, 0x29
        /*0236*/ 	.short	(.L_43 - .L_42)


	//   ....[0]....
.L_42:
        /*0238*/ 	.word	0xffffffff


	//   ....[1]....
        /*023c*/ 	.word	0xffffffff


	//   ....[2]....
        /*0240*/ 	.word	0xffffffff


	//   ....[3]....
        /*0244*/ 	.word	0xffffffff


	//   ....[4]....
        /*0248*/ 	.word	0xffffffff


	//   ....[5]....
        /*024c*/ 	.word	0xffffffff


	//   ....[6]....
        /*0250*/ 	.word	0xffffffff


	//   ....[7]....
        /*0254*/ 	.word	0xffffffff


	//   ....[8]....
        /*0258*/ 	.word	0xffffffff


	//   ....[9]....
        /*025c*/ 	.word	0xffffffff


	//   ....[10]....
        /*0260*/ 	.word	0xffffffff


	//   ....[11]....
        /*0264*/ 	.word	0xffffffff


	//   ....[12]....
        /*0268*/ 	.word	0xffffffff


	//----- nvinfo : EIATTR_COOP_GROUP_INSTR_OFFSETS
	.align		4
.L_43:
        /*026c*/ 	.byte	0x04, 0x28
        /*026e*/ 	.short	(.L_45 - .L_44)


	//   ....[0]....
.L_44:
        /*0270*/ 	.word	0x00000080


	//   ....[1]....
        /*0274*/ 	.word	0x00000540


	//   ....[2]....
        /*0278*/ 	.word	0x00000670


	//   ....[3]....
        /*027c*/ 	.word	0x000007d0


	//   ....[4]....
        /*0280*/ 	.word	0x000008d0


	//   ....[5]....
        /*0284*/ 	.word	0x00000a40


	//   ....[6]....
        /*0288*/ 	.word	0x00000bc0


	//   ....[7]....
        /*028c*/ 	.word	0x00001e80


	//   ....[8]....
        /*0290*/ 	.word	0x00002c30


	//   ....[9]....
        /*0294*/ 	.word	0x00002e40


	//   ....[10]....
        /*0298*/ 	.word	0x00002e70


	//   ....[11]....
        /*029c*/ 	.word	0x000039e0


	//   ....[12]....
        /*02a0*/ 	.word	0x00003c10


	//----- nvinfo : EIATTR_VRC_CTA_INIT_COUNT
	.align		4
.L_45:
        /*02a4*/ 	.byte	0x02, 0x4a
        /*02a6*/ 	.byte	0x80
	.zero		1


	//----- nvinfo : EIATTR_SYSCALL_OFFSETS
	.align		4
        /*02a8*/ 	.byte	0x04, 0x46
        /*02aa*/ 	.short	(.L_47 - .L_46)


	//   ....[0]....
.L_46:
        /*02ac*/ 	.word	0x000054e0


	//   ....[1]....
        /*02b0*/ 	.word	0x000055d0


	//   ....[2]....
        /*02b4*/ 	.word	0x00006510


	//   ....[3]....
        /*02b8*/ 	.word	0x00006680


	//   ....[4]....
        /*02bc*/ 	.word	0x000067f0


	//   ....[5]....
        /*02c0*/ 	.word	0x00006960


	//   ....[6]....
        /*02c4*/ 	.word	0x00006ad0


	//----- nvinfo : EIATTR_MBARRIER_INSTR_OFFSETS
	.align		4
.L_47:
        /*02c8*/ 	.byte	0x04, 0x39
        /*02ca*/ 	.short	(.L_49 - .L_48)


	//   ....[0]....
.L_48:
        /*02cc*/ 	.word	0x00000620
        /*02d0*/ 	.word	0x000000ff
        /*02d4*/ 	.word	0x00000000
        /*02d8*/ 	.short	0x0100
        /*02da*/ 	.byte	0x04
	.zero		1


	//   ....[1]....
        /*02dc*/ 	.word	0x00000630
        /*02e0*/ 	.word	0x000000ff
        /*02e4*/ 	.word	0x00000010
        /*02e8*/ 	.short	0x0100
        /*02ea*/ 	.byte	0x04
	.zero		1


	//   ....[2]....
        /*02ec*/ 	.word	0x00000640
        /*02f0*/ 	.word	0x000000ff
        /*02f4*/ 	.word	0x00000008
        /*02f8*/ 	.short	0x0100
        /*02fa*/ 	.byte	0x04
	.zero		1


	//   ....[3]....
        /*02fc*/ 	.word	0x00000650
        /*0300*/ 	.word	0x000000ff
        /*0304*/ 	.word	0x00000018
        /*0308*/ 	.short	0x0100
        /*030a*/ 	.byte	0x04
	.zero		1


	//   ....[4]....
        /*030c*/ 	.word	0x00000780
        /*0310*/ 	.word	0x000000ff
        /*0314*/ 	.word	0x00000020
        /*0318*/ 	.short	0x0100
        /*031a*/ 	.byte	0x04
	.zero		1


	//   ....[5]....
        /*031c*/ 	.word	0x00000790
        /*0320*/ 	.word	0x000000ff
        /*0324*/ 	.word	0x00000030
        /*0328*/ 	.short	0x0100
        /*032a*/ 	.byte	0x04
	.zero		1


	//   ....[6]....
        /*032c*/ 	.word	0x000007a0
        /*0330*/ 	.word	0x000000ff
        /*0334*/ 	.word	0x00000028
        /*0338*/ 	.short	0x0100
        /*033a*/ 	.byte	0x04
	.zero		1


	//   ....[7]....
        /*033c*/ 	.word	0x000007b0
        /*0340*/ 	.word	0x000000ff
        /*0344*/ 	.word	0x00000038
        /*0348*/ 	.short	0x0100
        /*034a*/ 	.byte	0x04
	.zero		1


	//   ....[8]....
        /*034c*/ 	.word	0x000008a0
        /*0350*/ 	.word	0x000000ff
        /*0354*/ 	.word	0x00000040
        /*0358*/ 	.short	0x0100
        /*035a*/ 	.byte	0x06
	.zero		1


	//   ....[9]....
        /*035c*/ 	.word	0x000008b0
        /*0360*/ 	.word	0x000000ff
        /*0364*/ 	.word	0x00000048
        /*0368*/ 	.short	0x0100
        /*036a*/ 	.byte	0x06
	.zero		1


	//   ....[10]....
        /*036c*/ 	.word	0x000009f0
        /*0370*/ 	.word	0x000000ff
        /*0374*/ 	.word	0x00000050
        /*0378*/ 	.short	0x0100
        /*037a*/ 	.byte	0x06
	.zero		1


	//   ....[11]....
        /*037c*/ 	.word	0x00000a00
        /*0380*/ 	.word	0x000000ff
        /*0384*/ 	.word	0x00000060
        /*0388*/ 	.short	0x0100
        /*038a*/ 	.byte	0x06
	.zero		1


	//   ....[12]....
        /*038c*/ 	.word	0x00000a10
        /*0390*/ 	.word	0x000000ff
        /*0394*/ 	.word	0x00000058
        /*0398*/ 	.short	0x0100
        /*039a*/ 	.byte	0x06
	.zero		1


	//   ....[13]....
        /*039c*/ 	.word	0x00000a20
        /*03a0*/ 	.word	0x000000ff
        /*03a4*/ 	.word	0x00000068
        /*03a8*/ 	.short	0x0100
        /*03aa*/ 	.byte	0x06
	.zero		1


	//   ....[14]....
        /*03ac*/ 	.word	0x00000b50
        /*03b0*/ 	.word	0x000000ff
        /*03b4*/ 	.word	0x00000070
        /*03b8*/ 	.short	0x0100
        /*03ba*/ 	.byte	0x04
	.zero		1


	//   ....[15]....
        /*03bc*/ 	.word	0x00000b60
        /*03c0*/ 	.word	0x000000ff
        /*03c4*/ 	.word	0x00000088
        /*03c8*/ 	.short	0x0100
        /*03ca*/ 	.byte	0x04
	.zero		1


	//   ....[16]....
        /*03cc*/ 	.word	0x00000b70
        /*03d0*/ 	.word	0x000000ff
        /*03d4*/ 	.word	0x00000078
        /*03d8*/ 	.short	0x0100
        /*03da*/ 	.byte	0x04
	.zero		1


	//   ....[17]....
        /*03dc*/ 	.word	0x00000b80
        /*03e0*/ 	.word	0x000000ff
        /*03e4*/ 	.word	0x00000090
        /*03e8*/ 	.short	0x0100
        /*03ea*/ 	.byte	0x04
	.zero		1


	//   ....[18]....
        /*03ec*/ 	.word	0x00000b90
        /*03f0*/ 	.word	0x000000ff
        /*03f4*/ 	.word	0x00000080
        /*03f8*/ 	.short	0x0100
        /*03fa*/ 	.byte	0x04
	.zero		1


	//   ....[19]....
        /*03fc*/ 	.word	0x00000ba0
        /*0400*/ 	.word	0x000000ff
        /*0404*/ 	.word	0x00000098
        /*0408*/ 	.short	0x0100
        /*040a*/ 	.byte	0x04
	.zero		1


	//   ....[20]....
        /*040c*/ 	.word	0x00000cb0
        /*0410*/ 	.word	0x000000ff
        /*0414*/ 	.word	0x000000a0
        /*0418*/ 	.short	0x0100
        /*041a*/ 	.byte	0x04
	.zero		1


	//   ....[21]....
        /*041c*/ 	.word	0x00000cc0
        /*0420*/ 	.word	0x000000ff
        /*0424*/ 	.word	0x000000b0
        /*0428*/ 	.short	0x0100
        /*042a*/ 	.byte	0x04
	.zero		1


	//   ....[22]....
        /*042c*/ 	.word	0x00000cd0
        /*0430*/ 	.word	0x000000ff
        /*0434*/ 	.word	0x000000a8
        /*0438*/ 	.short	0x0100
        /*043a*/ 	.byte	0x04
	.zero		1


	//   ....[23]....
        /*043c*/ 	.word	0x00000ce0
        /*0440*/ 	.word	0x000000ff
        /*0444*/ 	.word	0x000000b8
        /*0448*/ 	.short	0x0100
        /*044a*/ 	.byte	0x04
	.zero		1


	//   ....[24]....
        /*044c*/ 	.word	0x00001640
        /*0450*/ 	.word	0x00000000
        /*0454*/ 	.word	0x000000b0
        /*0458*/ 	.short	0x010a
        /*045a*/ 	.byte	0xff
	.zero		1


	//   ....[25]....
        /*045c*/ 	.word	0x00001660
        /*0460*/ 	.word	0x00000000
        /*0464*/ 	.word	0x000000a0
        /*0468*/ 	.short	0x0101
        /*046a*/ 	.byte	0xff
	.zero		1


	//   ....[26]....
        /*046c*/ 	.word	0x00001740
        /*0470*/ 	.word	0x000000ff
        /*0474*/ 	.word	0x00000010
        /*0478*/ 	.short	0x010a
        /*047a*/ 	.byte	0x05
	.zero		1


	//   ....[27]....
        /*047c*/ 	.word	0x000017c0
        /*0480*/ 	.word	0x000000ff
        /*0484*/ 	.word	0x00000010
        /*0488*/ 	.short	0x010a
        /*048a*/ 	.byte	0x21
	.zero		1


	//   ....[28]....
        /*048c*/ 	.word	0x00001910
        /*0490*/ 	.word	0x000000ff
        /*0494*/ 	.word	0x00000010
        /*0498*/ 	.short	0x010a
        /*049a*/ 	.byte	0x06
	.zero		1


	//   ....[29]....
        /*049c*/ 	.word	0x00001ae0
        /*04a0*/ 	.word	0x000000ff
        /*04a4*/ 	.word	0x00000048
        /*04a8*/ 	.short	0x0101
        /*04aa*/ 	.byte	0x04
	.zero		1


	//   ....[30]....
        /*04ac*/ 	.word	0x00001b00
        /*04b0*/ 	.word	0x000000ff
        /*04b4*/ 	.word	0x00000010
        /*04b8*/ 	.short	0x010a
        /*04ba*/ 	.byte	0x05
	.zero		1


	//   ....[31]....
        /*04bc*/ 	.word	0x00001b80
        /*04c0*/ 	.word	0x000000ff
        /*04c4*/ 	.word	0x00000010
        /*04c8*/ 	.short	0x010a
        /*04ca*/ 	.byte	0x21
	.zero		1


	//   ....[32]....
        /*04cc*/ 	.word	0x00001ce0
        /*04d0*/ 	.word	0x000000ff
        /*04d4*/ 	.word	0x00000010
        /*04d8*/ 	.short	0x010a
        /*04da*/ 	.byte	0x06
	.zero		1


	//   ....[33]....
        /*04dc*/ 	.word	0x00001eb0
        /*04e0*/ 	.word	0x00000002
        /*04e4*/ 	.word	0x00000050
        /*04e8*/ 	.short	0x010a
        /*04ea*/ 	.byte	0xff
	.zero		1


	//   ....[34]....
        /*04ec*/ 	.word	0x00002000
        /*04f0*/ 	.word	0x00000000
        /*04f4*/ 	.word	0x00000000
        /*04f8*/ 	.short	0x0101
        /*04fa*/ 	.byte	0xff
	.zero		1


	//   ....[35]....
        /*04fc*/ 	.word	0x000025a0
        /*0500*/ 	.word	0x000000ff
        /*0504*/ 	.word	0x00000000
        /*0508*/ 	.short	0x010a
        /*050a*/ 	.byte	0x04
	.zero		1


	//   ....[36]....
        /*050c*/ 	.word	0x00002640
        /*0510*/ 	.word	0x00000000
        /*0514*/ 	.word	0x00000000
        /*0518*/ 	.short	0x010a
        /*051a*/ 	.byte	0xff
	.zero		1


	//   ....[37]....
        /*051c*/ 	.word	0x00002780
        /*0520*/ 	.word	0x00000000
        /*0524*/ 	.word	0x000000a0
        /*0528*/ 	.short	0x010a
        /*052a*/ 	.byte	0xff
	.zero		1


	//   ....[38]....
        /*052c*/ 	.word	0x000027f0
        /*0530*/ 	.word	0x00000000
        /*0534*/ 	.word	0x00000000
        /*0538*/ 	.short	0x0101
        /*053a*/ 	.byte	0xff
	.zero		1


	//   ....[39]....
        /*053c*/ 	.word	0x00002800
        /*0540*/ 	.word	0x000000ff
        /*0544*/ 	.word	0x00000060
        /*0548*/ 	.short	0x010a
        /*054a*/ 	.byte	0x04
	.zero		1


	//   ....[40]....
        /*054c*/ 	.word	0x00002920
        /*0550*/ 	.word	0x00000000
        /*0554*/ 	.word	0x00000050
        /*0558*/ 	.short	0x010a
        /*055a*/ 	.byte	0xff
	.zero		1


	//   ....[41]....
        /*055c*/ 	.word	0x00002a10
        /*0560*/ 	.word	0x00000000
        /*0564*/ 	.word	0x00000000
        /*0568*/ 	.short	0x0101
        /*056a*/ 	.byte	0xff
	.zero		1


	//   ....[42]....
        /*056c*/ 	.word	0x00002ac0
        /*0570*/ 	.word	0x000000ff
        /*0574*/ 	.word	0x00000060
        /*0578*/ 	.short	0x0106
        /*057a*/ 	.byte	0x04
	.zero		1


	//   ....[43]....
        /*057c*/ 	.word	0x00002ae0
        /*0580*/ 	.word	0x000000ff
        /*0584*/ 	.word	0x00000060
        /*0588*/ 	.short	0x010a
        /*058a*/ 	.byte	0x04
	.zero		1


	//   ....[44]....
        /*058c*/ 	.word	0x00002b70
        /*0590*/ 	.word	0x000000ff
        /*0594*/ 	.word	0x00000060
        /*0598*/ 	.short	0x0106
        /*059a*/ 	.byte	0x06
	.zero		1


	//   ....[45]....
        /*059c*/ 	.word	0x00002bb0
        /*05a0*/ 	.word	0x00000000
        /*05a4*/ 	.word	0x00000060
        /*05a8*/ 	.short	0x010a
        /*05aa*/ 	.byte	0xff
	.zero		1


	//   ....[46]....
        /*05ac*/ 	.word	0x00003180
        /*05b0*/ 	.word	0x00000003
        /*05b4*/ 	.word	0x00000050
        /*05b8*/ 	.short	0x010a
        /*05ba*/ 	.byte	0xff
	.zero		1


	//   ....[47]....
        /*05bc*/ 	.word	0x00003290
        /*05c0*/ 	.word	0x00000005
        /*05c4*/ 	.word	0x00000000
        /*05c8*/ 	.short	0x0101
        /*05ca*/ 	.byte	0xff
	.zero		1


	//   ....[48]....
        /*05cc*/ 	.word	0x000032a0
        /*05d0*/ 	.word	0x000000ff
        /*05d4*/ 	.word	0x00000000
        /*05d8*/ 	.short	0x010a
        /*05da*/ 	.byte	0x05
	.zero		1


	//   ....[49]....
        /*05dc*/ 	.word	0x000032b0
        /*05e0*/ 	.word	0x000000ff
        /*05e4*/ 	.word	0x00000088
        /*05e8*/ 	.short	0x010a
        /*05ea*/ 	.byte	0x2d
	.zero		1


	//   ....[50]....
        /*05ec*/ 	.word	0x00003380
        /*05f0*/ 	.word	0x000000ff
        /*05f4*/ 	.word	0x00000000
        /*05f8*/ 	.short	0x010a
        /*05fa*/ 	.byte	0x07
	.zero		1


	//   ....[51]....
        /*05fc*/ 	.word	0x000034c0
        /*0600*/ 	.word	0x000000ff
        /*0604*/ 	.word	0x00000000
        /*0608*/ 	.short	0x010a
        /*060a*/ 	.byte	0x06
	.zero		1


	//   ....[52]....
        /*060c*/ 	.word	0x000038a0
        /*0610*/ 	.word	0x000000ff
        /*0614*/ 	.word	0x00000000
        /*0618*/ 	.short	0x010a
        /*061a*/ 	.byte	0x04
	.zero		1


	//   ....[53]....
        /*061c*/ 	.word	0x00003930
        /*0620*/ 	.word	0x000000ff
        /*0624*/ 	.word	0x00000000
        /*0628*/ 	.short	0x010a
        /*062a*/ 	.byte	0x05
	.zero		1


	//   ....[54]....
        /*062c*/ 	.word	0x000039c0
        /*0630*/ 	.word	0x000000ff
        /*0634*/ 	.word	0x00000000
        /*0638*/ 	.short	0x010a
        /*063a*/ 	.byte	0x04
	.zero		1


	//   ....[55]....
        /*063c*/ 	.word	0x00003e90
        /*0640*/ 	.word	0x00000002
        /*0644*/ 	.word	0x00000050
        /*0648*/ 	.short	0x010a
        /*064a*/ 	.byte	0xff
	.zero		1


	//   ....[56]....
        /*064c*/ 	.word	0x00004000
        /*0650*/ 	.word	0x00000000
        /*0654*/ 	.word	0x00000000
        /*0658*/ 	.short	0x0101
        /*065a*/ 	.byte	0xff
	.zero		1


	//   ....[57]....
        /*065c*/ 	.word	0x000044b0
        /*0660*/ 	.word	0x000000ff
        /*0664*/ 	.word	0x00000048
        /*0668*/ 	.short	0x010a
        /*066a*/ 	.byte	0x06
	.zero		1


	//   ....[58]....
        /*066c*/ 	.word	0x000046c0
        /*0670*/ 	.word	0x000000ff
        /*0674*/ 	.word	0x00000030
        /*0678*/ 	.short	0x010a
        /*067a*/ 	.byte	0x05
	.zero		1


	//   ....[59]....
        /*067c*/ 	.word	0x00004a20
        /*0680*/ 	.word	0x000000ff
        /*0684*/ 	.word	0x00000020
        /*0688*/ 	.short	0x010b
        /*068a*/ 	.byte	0x05
	.zero		1


	//   ....[60]....
        /*068c*/ 	.word	0x00004a30
        /*0690*/ 	.word	0x000000ff
        /*0694*/ 	.word	0x00000000
        /*0698*/ 	.short	0x0101
        /*069a*/ 	.byte	0x04
	.zero		1


	//   ....[61]....
        /*069c*/ 	.word	0x00004a80
        /*06a0*/ 	.word	0x000000ff
        /*06a4*/ 	.word	0x00000000
        /*06a8*/ 	.short	0x010a
        /*06aa*/ 	.byte	0x04
	.zero		1


	//   ....[62]....
        /*06ac*/ 	.word	0x00004b20
        /*06b0*/ 	.word	0x00000000
        /*06b4*/ 	.word	0x00000000
        /*06b8*/ 	.short	0x010a
        /*06ba*/ 	.byte	0xff
	.zero		1


	//   ....[63]....
        /*06bc*/ 	.word	0x00004d40
        /*06c0*/ 	.word	0x000000ff
        /*06c4*/ 	.word	0x00000050
        /*06c8*/ 	.short	0x010a
        /*06ca*/ 	.byte	0x04
	.zero		1


	//   ....[64]....
        /*06cc*/ 	.word	0x00004e10
        /*06d0*/ 	.word	0x000000ff
        /*06d4*/ 	.word	0x00000000
        /*06d8*/ 	.short	0x0101
        /*06da*/ 	.byte	0x04
	.zero		1


	//   ....[65]....
        /*06dc*/ 	.word	0x00005c20
        /*06e0*/ 	.word	0x00000009
        /*06e4*/ 	.word	0x00000020
        /*06e8*/ 	.short	0x010a
        /*06ea*/ 	.byte	0xff
	.zero		1


	//   ....[66]....
        /*06ec*/ 	.word	0x00005d70
        /*06f0*/ 	.word	0x00000007
        /*06f4*/ 	.word	0x00000070
        /*06f8*/ 	.short	0x010a
        /*06fa*/ 	.byte	0xff
	.zero		1


	//   ....[67]....
        /*06fc*/ 	.word	0x00005eb0
        /*0700*/ 	.word	0x00000009
        /*0704*/ 	.word	0x00000020
        /*0708*/ 	.short	0x010a
        /*070a*/ 	.byte	0xff
	.zero		1


	//   ....[68]....
        /*070c*/ 	.word	0x000063f0
        /*0710*/ 	.word	0x00000007
        /*0714*/ 	.word	0x00000070
        /*0718*/ 	.short	0x010a
        /*071a*/ 	.byte	0xff
	.zero		1


	//   ....[69]....
        /*071c*/ 	.word	0x00007640
        /*0720*/ 	.word	0x000000ff
        /*0724*/ 	.word	0x00000000
        /*0728*/ 	.short	0x0101
        /*072a*/ 	.byte	0x07
	.zero		1


	//   ....[70]....
        /*072c*/ 	.word	0x00009850
        /*0730*/ 	.word	0x00000000
        /*0734*/ 	.word	0x00000000
        /*0738*/ 	.short	0x0101
        /*073a*/ 	.byte	0xff
	.zero		1


	//   ....[71]....
        /*073c*/ 	.word	0x00009b00
        /*0740*/ 	.word	0x00000000
        /*0744*/ 	.word	0x000000b0
        /*0748*/ 	.short	0x010a
        /*074a*/ 	.byte	0xff
	.zero		1


	//   ....[72]....
        /*074c*/ 	.word	0x00009b60
        /*0750*/ 	.word	0x00000002
        /*0754*/ 	.word	0x00000010
        /*0758*/ 	.short	0x010a
        /*075a*/ 	.byte	0xff
	.zero		1


	//   ....[73]....
        /*075c*/ 	.word	0x00009bc0
        /*0760*/ 	.word	0x00000002
        /*0764*/ 	.word	0x00000010
        /*0768*/ 	.short	0x010a
        /*076a*/ 	.byte	0xff
	.zero		1


	//   ....[74]....
        /*076c*/ 	.word	0x00009c10
        /*0770*/ 	.word	0x00000002
        /*0774*/ 	.word	0x00000050
        /*0778*/ 	.short	0x010a
        /*077a*/ 	.byte	0xff
	.zero		1


	//   ....[75]....
        /*077c*/ 	.word	0x00009c70
        /*0780*/ 	.word	0x00000002
        /*0784*/ 	.word	0x00000000
        /*0788*/ 	.short	0x010a
        /*078a*/ 	.byte	0xff
	.zero		1


	//   ....[76]....
        /*078c*/ 	.word	0x00009cc0
        /*0790*/ 	.word	0x00000000
        /*0794*/ 	.word	0x000000a0
        /*0798*/ 	.short	0x010a
        /*079a*/ 	.byte	0xff
	.zero		1


	//   ....[77]....
        /*079c*/ 	.word	0x00009d20
        /*07a0*/ 	.word	0x00000003
        /*07a4*/ 	.word	0x00000060
        /*07a8*/ 	.short	0x010a
        /*07aa*/ 	.byte	0xff
	.zero		1


	//   ....[78]....
        /*07ac*/ 	.word	0x00009d70
        /*07b0*/ 	.word	0x00000000
        /*07b4*/ 	.word	0x00000050
        /*07b8*/ 	.short	0x010a
        /*07ba*/ 	.byte	0xff
	.zero		1


	//   ....[79]....
        /*07bc*/ 	.word	0x00009dd0
        /*07c0*/ 	.word	0x00000002
        /*07c4*/ 	.word	0x00000060
        /*07c8*/ 	.short	0x010a
        /*07ca*/ 	.byte	0xff
	.zero		1


	//   ....[80]....
        /*07cc*/ 	.word	0x00009e20
        /*07d0*/ 	.word	0x00000003
        /*07d4*/ 	.word	0x00000050
        /*07d8*/ 	.short	0x010a
        /*07da*/ 	.byte	0xff
	.zero		1


	//   ....[81]....
        /*07dc*/ 	.word	0x00009e80
        /*07e0*/ 	.word	0x00000004
        /*07e4*/ 	.word	0x00000088
        /*07e8*/ 	.short	0x010a
        /*07ea*/ 	.byte	0xff
	.zero		1


	//   ....[82]....
        /*07ec*/ 	.word	0x00009ee0
        /*07f0*/ 	.word	0x00000000
        /*07f4*/ 	.word	0x00000000
        /*07f8*/ 	.short	0x010a
        /*07fa*/ 	.byte	0xff
	.zero		1


	//   ....[83]....
        /*07fc*/ 	.word	0x00009f40
        /*0800*/ 	.word	0x00000002
        /*0804*/ 	.word	0x00000000
        /*0808*/ 	.short	0x010a
        /*080a*/ 	.byte	0xff
	.zero		1


	//   ....[84]....
        /*080c*/ 	.word	0x00009fa0
        /*0810*/ 	.word	0x00000002
        /*0814*/ 	.word	0x00000000
        /*0818*/ 	.short	0x010a
        /*081a*/ 	.byte	0xff
	.zero		1


	//   ....[85]....
        /*081c*/ 	.word	0x0000a000
        /*0820*/ 	.word	0x00000002
        /*0824*/ 	.word	0x00000000
        /*0828*/ 	.short	0x010a
        /*082a*/ 	.byte	0xff
	.zero		1


	//   ....[86]....
        /*082c*/ 	.word	0x0000a050
        /*0830*/ 	.word	0x00000002
        /*0834*/ 	.word	0x00000050
        /*0838*/ 	.short	0x010a
        /*083a*/ 	.byte	0xff
	.zero		1


	//   ....[87]....
        /*083c*/ 	.word	0x0000a0b0
        /*0840*/ 	.word	0x00000002
        /*0844*/ 	.word	0x00000048
        /*0848*/ 	.short	0x010a
        /*084a*/ 	.byte	0xff
	.zero		1


	//   ....[88]....
        /*084c*/ 	.word	0x0000a110
        /*0850*/ 	.word	0x00000003
        /*0854*/ 	.word	0x00000030
        /*0858*/ 	.short	0x010a
        /*085a*/ 	.byte	0xff
	.zero		1


	//   ....[89]....
        /*085c*/ 	.word	0x0000a170
        /*0860*/ 	.word	0x00000002
        /*0864*/ 	.word	0x00000000
        /*0868*/ 	.short	0x010a
        /*086a*/ 	.byte	0xff
	.zero		1


	//   ....[90]....
        /*086c*/ 	.word	0x0000a1d0
        /*0870*/ 	.word	0x00000002
        /*0874*/ 	.word	0x00000050
        /*0878*/ 	.short	0x010a
        /*087a*/ 	.byte	0xff
	.zero		1


	//   ....[91]....
        /*087c*/ 	.word	0x0000a220
        /*0880*/ 	.word	0x00000009
        /*0884*/ 	.word	0x00000020
        /*0888*/ 	.short	0x010a
        /*088a*/ 	.byte	0xff
	.zero		1


	//   ....[92]....
        /*088c*/ 	.word	0x0000a270
        /*0890*/ 	.word	0x00000007
        /*0894*/ 	.word	0x00000070
        /*0898*/ 	.short	0x010a
        /*089a*/ 	.byte	0xff
	.zero		1


	//----- nvinfo : EIATTR_NUM_MBARRIERS
	.align		4
.L_49:
        /*089c*/ 	.byte	0x03, 0x38
        /*089e*/ 	.short	0x0018


	//----- nvinfo : EIATTR_EXIT_INSTR_OFFSETS
	.align		4
        /*08a0*/ 	.byte	0x04, 0x1c
        /*08a2*/ 	.short	(.L_51 - .L_50)


	//   ....[0]....
.L_50:
        /*08a4*/ 	.word	0x00002670


	//   ....[1]....
        /*08a8*/ 	.word	0x00002b80


	//   ....[2]....
        /*08ac*/ 	.word	0x00002be0


	//   ....[3]....
        /*08b0*/ 	.word	0x00003c20


	//   ....[4]....
        /*08b4*/ 	.word	0x00004b50


	//   ....[5]....
        /*08b8*/ 	.word	0x00004b90


	//   ....[6]....
        /*08bc*/ 	.word	0x00009a00


	//   ....[7]....
        /*08c0*/ 	.word	0x00009a90


	//   ....[8]....
        /*08c4*/ 	.word	0x00009ac0


	//   ....[9]....
        /*08c8*/ 	.word	0x00009af0


	//----- nvinfo : EIATTR_MAX_THREADS
	.align		4
.L_51:
        /*08cc*/ 	.byte	0x04, 0x05
        /*08ce*/ 	.short	(.L_53 - .L_52)
.L_52:
        /*08d0*/ 	.word	0x00000100
        /*08d4*/ 	.word	0x00000001
        /*08d8*/ 	.word	0x00000001


	//----- nvinfo : EIATTR_CRS_STACK_SIZE
	.align		4
.L_53:
        /*08dc*/ 	.byte	0x04, 0x1e
        /*08de*/ 	.short	(.L_55 - .L_54)
.L_54:
        /*08e0*/ 	.word	0x00000000


	//----- nvinfo : EIATTR_CBANK_PARAM_SIZE
	.align		4
.L_55:
        /*08e4*/ 	.byte	0x03, 0x19
        /*08e6*/ 	.short	0x0800


	//----- nvinfo : EIATTR_PARAM_CBANK
	.align		4
        /*08e8*/ 	.byte	0x04, 0x0a
        /*08ea*/ 	.short	(.L_57 - .L_56)
	.align		4
.L_56:
        /*08ec*/ 	.word	index@(.nv.constant0._ZN7cutlass13device_kernelINS_4gemm6kernel13GemmUniversalIN4cute5tupleIJiiiiEEENS1_10collective13CollectiveMmaINS1_35MainloopSm100TmaUmmaWarpSpecializedILi2ELi2ELi3ENS5_IJNS4_1CILi1EEESB_SB_EEEEENS5_IJNSA_ILi128EEENSA_ILi160EEESE_EEENS_10bfloat16_tENS5_IJlSB_lEEESH_SI_NS4_8TiledMMAINS4_8MMA_AtomIJNS4_20SM100_MMA_F16BF16_SSISH_SH_fLi128ELi160ELNS4_4UMMA5MajorE0ELSN_0ELNSM_7ScaleInE0ELSO_0EEEEEENS4_6LayoutISC_NS5_IJNSA_ILi0EEESS_SS_EEEEENS5_IJNS4_10UnderscoreESV_SV_EEEEENS4_13SM90_TMA_LOADENS4_14ComposedLayoutINS4_7SwizzleILi3ELi4ELi3EEENS4_18smem_ptr_flag_bitsILi16EEENSR_INS5_IJNSA_ILi8EEENSA_ILi64EEEEEENS5_IJS15_SB_EEEEEEEvNS4_8identityESY_S19_vS1A_EENS_8epilogue10collective18CollectiveEpilogueINS1C_23Sm100TmaWarpSpecializedILi2ELi1ELi160ELb1ELb0EEEJSG_NS5_IJNSR_ISE_SB_EENSR_ISF_SB_EEEEESH_SI_SH_SI_NS1C_6fusion15FusionCallbacksIS1G_NS1K_17LinearCombinationISH_fSH_fLNS_15FloatRoundStyleE2EEESG_S1J_JEEENS4_5SM1004TMEM4LOAD26SM100_TMEM_LOAD_32dp32b32xESY_NSZ_INS10_ILi2ELi4ELi3EEES13_NSR_INS5_IJS14_NSA_ILi32EEEEEENS5_IJS1V_SB_EEEEEEENS4_39AutoVectorizingCopyWithAssumedAlignmentILi128EEENS4_14SM90_TMA_STOREES1Z_S21_S21_EEEvvEEEEvNT_6ParamsE)
        /*08f0*/ 	.short	0x0380
        /*08f2*/ 	.short	0x0800


	//----- nvinfo : EIATTR_SW_WAR
	.align		4
.L_57:
        /*08f4*/ 	.byte	0x04, 0x36
        /*08f6*/ 	.short	(.L_59 - .L_58)
.L_58:
        /*08f8*/ 	.word	0x00000008
.L_59:


//--------------------- .nv.callgraph             --------------------------
	.section	.nv.callgraph,"",@"SHT_CUDA_CALLGRAPH"
	.align	4
	.sectionentsize	8
	.align		4
        /*0000*/ 	.word	0x00000000
	.align		4
        /*0004*/ 	.word	0xffffffff
	.align		4
        /*0008*/ 	.word	index@(_ZN7cutlass13device_kernelINS_4gemm6kernel13GemmUniversalIN4cute5tupleIJiiiiEEENS1_10collective13CollectiveMmaINS1_35MainloopSm100TmaUmmaWarpSpecializedILi2ELi2ELi3ENS5_IJNS4_1CILi1EEESB_SB_EEEEENS5_IJNSA_ILi128EEENSA_ILi160EEESE_EEENS_10bfloat16_tENS5_IJlSB_lEEESH_SI_NS4_8TiledMMAINS4_8MMA_AtomIJNS4_20SM100_MMA_F16BF16_SSISH_SH_fLi128ELi160ELNS4_4UMMA5MajorE0ELSN_0ELNSM_7ScaleInE0ELSO_0EEEEEENS4_6LayoutISC_NS5_IJNSA_ILi0EEESS_SS_EEEEENS5_IJNS4_10UnderscoreESV_SV_EEEEENS4_13SM90_TMA_LOADENS4_14ComposedLayoutINS4_7SwizzleILi3ELi4ELi3EEENS4_18smem_ptr_flag_bitsILi16EEENSR_INS5_IJNSA_ILi8EEENSA_ILi64EEEEEENS5_IJS15_SB_EEEEEEEvNS4_8identityESY_S19_vS1A_EENS_8epilogue10collective18CollectiveEpilogueINS1C_23Sm100TmaWarpSpecializedILi2ELi1ELi160ELb1ELb0EEEJSG_NS5_IJNSR_ISE_SB_EENSR_ISF_SB_EEEEESH_SI_SH_SI_NS1C_6fusion15FusionCallbacksIS1G_NS1K_17LinearCombinationISH_fSH_fLNS_15FloatRoundStyleE2EEESG_S1J_JEEENS4_5SM1004TMEM4LOAD26SM100_TMEM_LOAD_32dp32b32xESY_NSZ_INS10_ILi2ELi4ELi3EEES13_NSR_INS5_IJS14_NSA_ILi32EEEEEENS5_IJS1V_SB_EEEEEEENS4_39AutoVectorizingCopyWithAssumedAlignmentILi128EEENS4_14SM90_TMA_STOREES1Z_S21_S21_EEEvvEEEEvNT_6ParamsE)
	.align		4
        /*000c*/ 	.word	index@(__assertfail)
	.align		4
        /*0010*/ 	.word	0x00000000
	.align		4
        /*0014*/ 	.word	0xfffffffe
	.align		4
        /*0018*/ 	.word	0x00000000
	.align		4
        /*001c*/ 	.word	0xfffffffd
	.align		4
        /*0020*/ 	.word	0x00000000
	.align		4
        /*0024*/ 	.word	0xfffffffc


//--------------------- .nv.constant4             --------------------------
	.section	.nv.constant4,"a",@progbits
	.align	8
	.align		8
.nv.constant4:
        /*0000*/ 	.dword	__assertfail
	.align		8
        /*0008*/ 	.dword	__unnamed_1
	.align		8
        /*0010*/ 	.dword	__unnamed_2
	.align		8
        /*0018*/ 	.dword	_ZN40_INTERNAL_52d5a617_4_k_cu_5885d7b3_174134cuda3std3__45__cpo5beginE
	.align		8
        /*0020*/ 	.dword	_ZN40_INTERNAL_52d5a617_4_k_cu_5885d7b3_174134cuda3std3__45__cpo3endE
	.align		8
        /*0028*/ 	.dword	_ZN40_INTERNAL_52d5a617_4_k_cu_5885d7b3_174134cuda3std3__45__cpo6cbeginE
	.align		8
        /*0030*/ 	.dword	_ZN40_INTERNAL_52d5a617_4_k_cu_5885d7b3_174134cuda3std3__45__cpo4cendE
	.align		8
        /*0038*/ 	.dword	_ZN40_INTERNAL_52d5a617_4_k_cu_5885d7b3_174134cuda3std3__442_GLOBAL__N__52d5a617_4_k_cu_5885d7b3_174136ignoreE
	.align		8
        /*0040*/ 	.dword	_ZN40_INTERNAL_52d5a617_4_k_cu_5885d7b3_174134cuda3std3__419piecewise_constructE
	.align		8
        /*0048*/ 	.dword	_ZN40_INTERNAL_52d5a617_4_k_cu_5885d7b3_174134cuda3std3__48in_placeE
	.align		8
        /*0050*/ 	.dword	_ZN40_INTERNAL_52d5a617_4_k_cu_5885d7b3_174134cuda3std6ranges3__45__cpo4swapE
	.align		8
        /*0058*/ 	.dword	_ZN40_INTERNAL_52d5a617_4_k_cu_5885d7b3_174134cuda3std6ranges3__45__cpo9iter_moveE
	.align		8
        /*0060*/ 	.dword	_ZN40_INTERNAL_52d5a617_4_k_cu_5885d7b3_174134cute7productE
	.align		8
        /*0068*/ 	.dword	_ZN40_INTERNAL_52d5a617_4_k_cu_5885d7b3_174134cute1_E
	.align		8
        /*0070*/ 	.dword	$str$25
	.align		8
        /*0078*/ 	.dword	$str$26
	.align		8
        /*0080*/ 	.dword	$str$27
	.align		8
        /*0088*/ 	.dword	$str$28


//--------------------- .text._ZN7cutlass13device_kernelINS_4gemm6kernel13GemmUniversalIN4cute5tupleIJiiiiEEENS1_10collective13CollectiveMmaINS1_35MainloopSm100TmaUmmaWarpSpecializedILi2ELi2ELi3ENS5_IJNS4_1CILi1EEESB_SB_EEEEENS5_IJNSA_ILi128EEENSA_ILi160EEESE_EEENS_10bfloat16_tENS5_IJlSB_lEEESH_SI_NS4_8TiledMMAINS4_8MMA_AtomIJNS4_20SM100_MMA_F16BF16_SSISH_SH_fLi128ELi160ELNS4_4UMMA5MajorE0ELSN_0ELNSM_7ScaleInE0ELSO_0EEEEEENS4_6LayoutISC_NS5_IJNSA_ILi0EEESS_SS_EEEEENS5_IJNS4_10UnderscoreESV_SV_EEEEENS4_13SM90_TMA_LOADENS4_14ComposedLayoutINS4_7SwizzleILi3ELi4ELi3EEENS4_18smem_ptr_flag_bitsILi16EEENSR_INS5_IJNSA_ILi8EEENSA_ILi64EEEEEENS5_IJS15_SB_EEEEEEEvNS4_8identityESY_S19_vS1A_EENS_8epilogue10collective18CollectiveEpilogueINS1C_23Sm100TmaWarpSpecializedILi2ELi1ELi160ELb1ELb0EEEJSG_NS5_IJNSR_ISE_SB_EENSR_ISF_SB_EEEEESH_SI_SH_SI_NS1C_6fusion15FusionCallbacksIS1G_NS1K_17LinearCombinationISH_fSH_fLNS_15FloatRoundStyleE2EEESG_S1J_JEEENS4_5SM1004TMEM4LOAD26SM100_TMEM_LOAD_32dp32b32xESY_NSZ_INS10_ILi2ELi4ELi3EEES13_NSR_INS5_IJS14_NSA_ILi32EEEEEENS5_IJS1V_SB_EEEEEEENS4_39AutoVectorizingCopyWithAssumedAlignmentILi128EEENS4_14SM90_TMA_STOREES1Z_S21_S21_EEEvvEEEEvNT_6ParamsE --------------------------
	.section	.text._ZN7cutlass13device_kernelINS_4gemm6kernel13GemmUniversalIN4cute5tupleIJiiiiEEENS1_10collective13CollectiveMmaINS1_35MainloopSm100TmaUmmaWarpSpecializedILi2ELi2ELi3ENS5_IJNS4_1CILi1EEESB_SB_EEEEENS5_IJNSA_ILi128EEENSA_ILi160EEESE_EEENS_10bfloat16_tENS5_IJlSB_lEEESH_SI_NS4_8TiledMMAINS4_8MMA_AtomIJNS4_20SM100_MMA_F16BF16_SSISH_SH_fLi128ELi160ELNS4_4UMMA5MajorE0ELSN_0ELNSM_7ScaleInE0ELSO_0EEEEEENS4_6LayoutISC_NS5_IJNSA_ILi0EEESS_SS_EEEEENS5_IJNS4_10UnderscoreESV_SV_EEEEENS4_13SM90_TMA_LOADENS4_14ComposedLayoutINS4_7SwizzleILi3ELi4ELi3EEENS4_18smem_ptr_flag_bitsILi16EEENSR_INS5_IJNSA_ILi8EEENSA_ILi64EEEEEENS5_IJS15_SB_EEEEEEEvNS4_8identityESY_S19_vS1A_EENS_8epilogue10collective18CollectiveEpilogueINS1C_23Sm100TmaWarpSpecializedILi2ELi1ELi160ELb1ELb0EEEJSG_NS5_IJNSR_ISE_SB_EENSR_ISF_SB_EEEEESH_SI_SH_SI_NS1C_6fusion15FusionCallbacksIS1G_NS1K_17LinearCombinationISH_fSH_fLNS_15FloatRoundStyleE2EEESG_S1J_JEEENS4_5SM1004TMEM4LOAD26SM100_TMEM_LOAD_32dp32b32xESY_NSZ_INS10_ILi2ELi4ELi3EEES13_NSR_INS5_IJS14_NSA_ILi32EEEEEENS5_IJS1V_SB_EEEEEEENS4_39AutoVectorizingCopyWithAssumedAlignmentILi128EEENS4_14SM90_TMA_STOREES1Z_S21_S21_EEEvvEEEEvNT_6ParamsE,"ax",@progbits
	.align	128
.text._ZN7cutlass13device_kernelINS_4gemm6kernel13GemmUniversalIN4cute5tupleIJiiiiEEENS1_10collective13CollectiveMmaINS1_35MainloopSm100TmaUmmaWarpSpecializedILi2ELi2ELi3ENS5_IJNS4_1CILi1EEESB_SB_EEEEENS5_IJNSA_ILi128EEENSA_ILi160EEESE_EEENS_10bfloat16_tENS5_IJlSB_lEEESH_SI_NS4_8TiledMMAINS4_8MMA_AtomIJNS4_20SM100_MMA_F16BF16_SSISH_SH_fLi128ELi160ELNS4_4UMMA5MajorE0ELSN_0ELNSM_7ScaleInE0ELSO_0EEEEEENS4_6LayoutISC_NS5_IJNSA_ILi0EEESS_SS_EEEEENS5_IJNS4_10UnderscoreESV_SV_EEEEENS4_13SM90_TMA_LOADENS4_14ComposedLayoutINS4_7SwizzleILi3ELi4ELi3EEENS4_18smem_ptr_flag_bitsILi16EEENSR_INS5_IJNSA_ILi8EEENSA_ILi64EEEEEENS5_IJS15_SB_EEEEEEEvNS4_8identityESY_S19_vS1A_EENS_8epilogue10collective18CollectiveEpilogueINS1C_23Sm100TmaWarpSpecializedILi2ELi1ELi160ELb1ELb0EEEJSG_NS5_IJNSR_ISE_SB_EENSR_ISF_SB_EEEEESH_SI_SH_SI_NS1C_6fusion15FusionCallbacksIS1G_NS1K_17LinearCombinationISH_fSH_fLNS_15FloatRoundStyleE2EEESG_S1J_JEEENS4_5SM1004TMEM4LOAD26SM100_TMEM_LOAD_32dp32b32xESY_NSZ_INS10_ILi2ELi4ELi3EEES13_NSR_INS5_IJS14_NSA_ILi32EEEEEENS5_IJS1V_SB_EEEEEEENS4_39AutoVectorizingCopyWithAssumedAlignmentILi128EEENS4_14SM90_TMA_STOREES1Z_S21_S21_EEEvvEEEEvNT_6ParamsE:
        .type           _ZN7cutlass13device_kernelINS_4gemm6kernel13GemmUniversalIN4cute5tupleIJiiiiEEENS1_10collective13CollectiveMmaINS1_35MainloopSm100TmaUmmaWarpSpecializedILi2ELi2ELi3ENS5_IJNS4_1CILi1EEESB_SB_EEEEENS5_IJNSA_ILi128EEENSA_ILi160EEESE_EEENS_10bfloat16_tENS5_IJlSB_lEEESH_SI_NS4_8TiledMMAINS4_8MMA_AtomIJNS4_20SM100_MMA_F16BF16_SSISH_SH_fLi128ELi160ELNS4_4UMMA5MajorE0ELSN_0ELNSM_7ScaleInE0ELSO_0EEEEEENS4_6LayoutISC_NS5_IJNSA_ILi0EEESS_SS_EEEEENS5_IJNS4_10UnderscoreESV_SV_EEEEENS4_13SM90_TMA_LOADENS4_14ComposedLayoutINS4_7SwizzleILi3ELi4ELi3EEENS4_18smem_ptr_flag_bitsILi16EEENSR_INS5_IJNSA_ILi8EEENSA_ILi64EEEEEENS5_IJS15_SB_EEEEEEEvNS4_8identityESY_S19_vS1A_EENS_8epilogue10collective18CollectiveEpilogueINS1C_23Sm100TmaWarpSpecializedILi2ELi1ELi160ELb1ELb0EEEJSG_NS5_IJNSR_ISE_SB_EENSR_ISF_SB_EEEEESH_SI_SH_SI_NS1C_6fusion15FusionCallbacksIS1G_NS1K_17LinearCombinationISH_fSH_fLNS_15FloatRoundStyleE2EEESG_S1J_JEEENS4_5SM1004TMEM4LOAD26SM100_TMEM_LOAD_32dp32b32xESY_NSZ_INS10_ILi2ELi4ELi3EEES13_NSR_INS5_IJS14_NSA_ILi32EEEEEENS5_IJS1V_SB_EEEEEEENS4_39AutoVectorizingCopyWithAssumedAlignmentILi128EEENS4_14SM90_TMA_STOREES1Z_S21_S21_EEEvvEEEEvNT_6ParamsE,@function
        .size           _ZN7cutlass13device_kernelINS_4gemm6kernel13GemmUniversalIN4cute5tupleIJiiiiEEENS1_10collective13CollectiveMmaINS1_35MainloopSm100TmaUmmaWarpSpecializedILi2ELi2ELi3ENS5_IJNS4_1CILi1EEESB_SB_EEEEENS5_IJNSA_ILi128EEENSA_ILi160EEESE_EEENS_10bfloat16_tENS5_IJlSB_lEEESH_SI_NS4_8TiledMMAINS4_8MMA_AtomIJNS4_20SM100_MMA_F16BF16_SSISH_SH_fLi128ELi160ELNS4_4UMMA5MajorE0ELSN_0ELNSM_7ScaleInE0ELSO_0EEEEEENS4_6LayoutISC_NS5_IJNSA_ILi0EEESS_SS_EEEEENS5_IJNS4_10UnderscoreESV_SV_EEEEENS4_13SM90_TMA_LOADENS4_14ComposedLayoutINS4_7SwizzleILi3ELi4ELi3EEENS4_18smem_ptr_flag_bitsILi16EEENSR_INS5_IJNSA_ILi8EEENSA_ILi64EEEEEENS5_IJS15_SB_EEEEEEEvNS4_8identityESY_S19_vS1A_EENS_8epilogue10collective18CollectiveEpilogueINS1C_23Sm100TmaWarpSpecializedILi2ELi1ELi160ELb1ELb0EEEJSG_NS5_IJNSR_ISE_SB_EENSR_ISF_SB_EEEEESH_SI_SH_SI_NS1C_6fusion15FusionCallbacksIS1G_NS1K_17LinearCombinationISH_fSH_fLNS_15FloatRoundStyleE2EEESG_S1J_JEEENS4_5SM1004TMEM4LOAD26SM100_TMEM_LOAD_32dp32b32xESY_NSZ_INS10_ILi2ELi4ELi3EEES13_NSR_INS5_IJS14_NSA_ILi32EEEEEENS5_IJS1V_SB_EEEEEEENS4_39AutoVectorizingCopyWithAssumedAlignmentILi128EEENS4_14SM90_TMA_STOREES1Z_S21_S21_EEEvvEEEEvNT_6ParamsE,(.L_x_133 - _ZN7cutlass13device_kernelINS_4gemm6kernel13GemmUniversalIN4cute5tupleIJiiiiEEENS1_10collective13CollectiveMmaINS1_35MainloopSm100TmaUmmaWarpSpecializedILi2ELi2ELi3ENS5_IJNS4_1CILi1EEESB_SB_EEEEENS5_IJNSA_ILi128EEENSA_ILi160EEESE_EEENS_10bfloat16_tENS5_IJlSB_lEEESH_SI_NS4_8TiledMMAINS4_8MMA_AtomIJNS4_20SM100_MMA_F16BF16_SSISH_SH_fLi128ELi160ELNS4_4UMMA5MajorE0ELSN_0ELNSM_7ScaleInE0ELSO_0EEEEEENS4_6LayoutISC_NS5_IJNSA_ILi0EEESS_SS_EEEEENS5_IJNS4_10UnderscoreESV_SV_EEEEENS4_13SM90_TMA_LOADENS4_14ComposedLayoutINS4_7SwizzleILi3ELi4ELi3EEENS4_18smem_ptr_flag_bitsILi16EEENSR_INS5_IJNSA_ILi8EEENSA_ILi64EEEEEENS5_IJS15_SB_EEEEEEEvNS4_8identityESY_S19_vS1A_EENS_8epilogue10collective18CollectiveEpilogueINS1C_23Sm100TmaWarpSpecializedILi2ELi1ELi160ELb1ELb0EEEJSG_NS5_IJNSR_ISE_SB_EENSR_ISF_SB_EEEEESH_SI_SH_SI_NS1C_6fusion15FusionCallbacksIS1G_NS1K_17LinearCombinationISH_fSH_fLNS_15FloatRoundStyleE2EEESG_S1J_JEEENS4_5SM1004TMEM4LOAD26SM100_TMEM_LOAD_32dp32b32xESY_NSZ_INS10_ILi2ELi4ELi3EEES13_NSR_INS5_IJS14_NSA_ILi32EEEEEENS5_IJS1V_SB_EEEEEEENS4_39AutoVectorizingCopyWithAssumedAlignmentILi128EEENS4_14SM90_TMA_STOREES1Z_S21_S21_EEEvvEEEEvNT_6ParamsE)
        .other          _ZN7cutlass13device_kernelINS_4gemm6kernel13GemmUniversalIN4cute5tupleIJiiiiEEENS1_10collective13CollectiveMmaINS1_35MainloopSm100TmaUmmaWarpSpecializedILi2ELi2ELi3ENS5_IJNS4_1CILi1EEESB_SB_EEEEENS5_IJNSA_ILi128EEENSA_ILi160EEESE_EEENS_10bfloat16_tENS5_IJlSB_lEEESH_SI_NS4_8TiledMMAINS4_8MMA_AtomIJNS4_20SM100_MMA_F16BF16_SSISH_SH_fLi128ELi160ELNS4_4UMMA5MajorE0ELSN_0ELNSM_7ScaleInE0ELSO_0EEEEEENS4_6LayoutISC_NS5_IJNSA_ILi0EEESS_SS_EEEEENS5_IJNS4_10UnderscoreESV_SV_EEEEENS4_13SM90_TMA_LOADENS4_14ComposedLayoutINS4_7SwizzleILi3ELi4ELi3EEENS4_18smem_ptr_flag_bitsILi16EEENSR_INS5_IJNSA_ILi8EEENSA_ILi64EEEEEENS5_IJS15_SB_EEEEEEEvNS4_8identityESY_S19_vS1A_EENS_8epilogue10collective18CollectiveEpilogueINS1C_23Sm100TmaWarpSpecializedILi2ELi1ELi160ELb1ELb0EEEJSG_NS5_IJNSR_ISE_SB_EENSR_ISF_SB_EEEEESH_SI_SH_SI_NS1C_6fusion15FusionCallbacksIS1G_NS1K_17LinearCombinationISH_fSH_fLNS_15FloatRoundStyleE2EEESG_S1J_JEEENS4_5SM1004TMEM4LOAD26SM100_TMEM_LOAD_32dp32b32xESY_NSZ_INS10_ILi2ELi4ELi3EEES13_NSR_INS5_IJS14_NSA_ILi32EEEEEENS5_IJS1V_SB_EEEEEEENS4_39AutoVectorizingCopyWithAssumedAlignmentILi128EEENS4_14SM90_TMA_STOREES1Z_S21_S21_EEEvvEEEEvNT_6ParamsE,@"STO_CUDA_ENTRY STV_DEFAULT"
_ZN7cutlass13device_kernelINS_4gemm6kernel13GemmUniversalIN4cute5tupleIJiiiiEEENS1_10collective13CollectiveMmaINS1_35MainloopSm100TmaUmmaWarpSpecializedILi2ELi2ELi3ENS5_IJNS4_1CILi1EEESB_SB_EEEEENS5_IJNSA_ILi128EEENSA_ILi160EEESE_EEENS_10bfloat16_tENS5_IJlSB_lEEESH_SI_NS4_8TiledMMAINS4_8MMA_AtomIJNS4_20SM100_MMA_F16BF16_SSISH_SH_fLi128ELi160ELNS4_4UMMA5MajorE0ELSN_0ELNSM_7ScaleInE0ELSO_0EEEEEENS4_6LayoutISC_NS5_IJNSA_ILi0EEESS_SS_EEEEENS5_IJNS4_10UnderscoreESV_SV_EEEEENS4_13SM90_TMA_LOADENS4_14ComposedLayoutINS4_7SwizzleILi3ELi4ELi3EEENS4_18smem_ptr_flag_bitsILi16EEENSR_INS5_IJNSA_ILi8EEENSA_ILi64EEEEEENS5_IJS15_SB_EEEEEEEvNS4_8identityESY_S19_vS1A_EENS_8epilogue10collective18CollectiveEpilogueINS1C_23Sm100TmaWarpSpecializedILi2ELi1ELi160ELb1ELb0EEEJSG_NS5_IJNSR_ISE_SB_EENSR_ISF_SB_EEEEESH_SI_SH_SI_NS1C_6fusion15FusionCallbacksIS1G_NS1K_17LinearCombinationISH_fSH_fLNS_15FloatRoundStyleE2EEESG_S1J_JEEENS4_5SM1004TMEM4LOAD26SM100_TMEM_LOAD_32dp32b32xESY_NSZ_INS10_ILi2ELi4ELi3EEES13_NSR_INS5_IJS14_NSA_ILi32EEEEEENS5_IJS1V_SB_EEEEEEENS4_39AutoVectorizingCopyWithAssumedAlignmentILi128EEENS4_14SM90_TMA_STOREES1Z_S21_S21_EEEvvEEEEvNT_6ParamsE:
[----:B------:R-:W1:Y:S01]  /*0000*/  LDC R1, c[0x0][0x37c] ;  /* 0x0000df00ff017b82 */ /* 0x000e620000000800 */
[----:B------:R-:W2:Y:S01]  /*0010*/  S2R R6, SR_TID.X ;  /* 0x0000000000067919 */ /* 0x000ea20000002100 */
[----:B------:R-:W3:Y:S01]  /*0020*/  LDCU.64 UR8, c[0x0][0x890] ;  /* 0x00011200ff0877ac */ /* 0x000ee20008000a00 */
[----:B-1----:R-:W-:Y:S01]  /*0030*/  VIADD R1, R1, 0xffffffb0 ;  /* 0xffffffb001017836 */ /* 0x002fe20000000000 */
[----:B------:R-:W-:Y:S01]  /*0040*/  ELECT P3, URZ, PT ;  /* 0x0000000000ff782f */ /* 0x000fe20003860000 */
[----:B---3--:R-:W-:-:S04]  /*0050*/  UISETP.NE.U32.AND UP0, UPT, UR8, URZ, UPT ;  /* 0x000000ff0800728c */ /* 0x008fc8000bf05070 */
[----:B------:R-:W-:Y:S01]  /*0060*/  UISETP.NE.AND.EX UP0, UPT, UR9, URZ, UPT, UP0 ;  /* 0x000000ff0900728c */ /* 0x000fe2000bf05300 */
[----:B--2---:R-:W-:-:S05]  /*0070*/  SHF.R.U32.HI R2, RZ, 0x5, R6 ;  /* 0x00000005ff027819 */ /* 0x004fca0000011606 */
[----:B------:R-:W1:Y:S02]  /*0080*/  SHFL.IDX PT, R0, R2, RZ, 0x1f ;  /* 0x00001fff02007589 */ /* 0x000e6400000e0000 */
[----:B-1----:R-:W-:Y:S02]  /*0090*/  R2UR UR18, R0 ;  /* 0x00000000001272ca */ /* 0x002fe400000e0000 */
[----:B------:R-:W-:-:S05]  /*00a0*/  PRMT R0, RZ, 0x7610, R0 ;  /* 0x00007610ff007816 */ /* 0x000fca0000000000 */
[----:B------:R1:W-:Y:S01]  /*00b0*/  STL.S16 [R1+0x44], R0 ;  /* 0x0000440001007387 */ /* 0x0003e20000100600 */
[----:B------:R-:W-:Y:S07]  /*00c0*/  BRA.U UP0, `(.L_x_0) ;  /* 0x0000000100387547 */ /* 0x000fee000b800000 */
[----:B------:R-:W2:Y:S02]  /*00d0*/  LDCU.64 UR4, c[0x0][0x888] ;  /* 0x00011100ff0477ac */ /* 0x000ea40008000a00 */
[----:B--2---:R-:W-:-:S04]  /*00e0*/  UISETP.NE.U32.AND UP0, UPT, UR4, URZ, UPT ;  /* 0x000000ff0400728c */ /* 0x004fc8000bf05070 */
[----:B------:R-:W-:-:S09]  /*00f0*/  UISETP.NE.AND.EX UP0, UPT, UR5, URZ, UPT, UP0 ;  /* 0x000000ff0500728c */ /* 0x000fd2000bf05300 */
[----:B------:R-:W-:Y:S05]  /*0100*/  BRA.U !UP0, `(.L_x_1) ;  /* 0x0000000108187547 */ /* 0x000fea000b800000 */
[----:B------:R-:W2:Y:S01]  /*0110*/  LDC.64 R4, c[0x0][0x888] ;  /* 0x00022200ff047b82 */ /* 0x000ea20000000a00 */
[----:B------:R-:W2:Y:S02]  /*0120*/  LDCU.64 UR4, c[0x0][0x358] ;  /* 0x00006b00ff0477ac */ /* 0x000ea40008000a00 */
[----:B--2---:R2:W5:Y:S01]  /*0130*/  LDG.E R157, desc[UR4][R4.64] ;  /* 0x00000004049d7981 */ /* 0x004562000c1e1900 */
[----:B-1----:R-:W-:-:S05]  /*0140*/  HFMA2 R0, -RZ, RZ, 0, 5.9604644775390625e-08 ;  /* 0x00000001ff007431 */ /* 0x002fca00000001ff */
[----:B------:R2:W-:Y:S01]  /*0150*/  STL.S16 [R1+0x44], R0 ;  /* 0x0000440001007387 */ /* 0x0005e20000100600 */
[----:B------:R-:W-:Y:S05]  /*0160*/  BRA `(.L_x_0) ;  /* 0x0000000000107947 */ /* 0x000fea0003800000 */
.L_x_1:
[----:B-1----:R-:W-:Y:S01]  /*0170*/  HFMA2 R0, -RZ, RZ, 0, 5.9604644775390625e-08 ;  /* 0x00000001ff007431 */ /* 0x002fe200000001ff */
[----:B------:R-:W1:Y:S04]  /*0180*/  LDCU UR4, c[0x0][0x880] ;  /* 0x00011000ff0477ac */ /* 0x000e680008000800 */
[----:B------:R3:W-:Y:S01]  /*0190*/  STL.S16 [R1+0x44], R0 ;  /* 0x0000440001007387 */ /* 0x0007e20000100600 */
[----:B-1----:R-:W-:-:S07]  /*01a0*/  MOV R157, UR4 ;  /* 0x00000004009d7c02 */ /* 0x002fce0008000f00 */
.L_x_0:
[----:B------:R-:W4:Y:S02]  /*01b0*/  LDCU.64 UR4, c[0x0][0x8b0] ;  /* 0x00011600ff0477ac */ /* 0x000f240008000a00 */
[----:B----4-:R-:W-:-:S04]  /*01c0*/  UISETP.NE.U32.AND UP0, UPT, UR4, URZ, UPT ;  /* 0x000000ff0400728c */ /* 0x010fc8000bf05070 */
[----:B------:R-:W-:-:S09]  /*01d0*/  UISETP.NE.AND.EX UP0, UPT, UR5, URZ, UPT, UP0 ;  /* 0x000000ff0500728c */ /* 0x000fd2000bf05300 */
[----:B------:R-:W-:Y:S05]  /*01e0*/  BRA.U UP0, `(.L_x_2) ;  /* 0x0000000100287547 */ /* 0x000fea000b800000 */
[----:B------:R-:W4:Y:S02]  /*01f0*/  LDCU.64 UR4, c[0x0][0x8a8] ;  /* 0x00011500ff0477ac */ /* 0x000f240008000a00 */
[----:B----4-:R-:W-:-:S04]  /*0200*/  UISETP.NE.U32.AND UP0, UPT, UR4, URZ, UPT ;  /* 0x000000ff0400728c */ /* 0x010fc8000bf05070 */
[----:B------:R-:W-:-:S09]  /*0210*/  UISETP.NE.AND.EX UP0, UPT, UR5, URZ, UPT, UP0 ;  /* 0x000000ff0500728c */ /* 0x000fd2000bf05300 */
[----:B------:R-:W-:Y:S05]  /*0220*/  BRA.U !UP0, `(.L_x_3) ;  /* 0x0000000108107547 */ /* 0x000fea000b800000 */
[----:B--2---:R-:W2:Y:S01]  /*0230*/  LDC.64 R4, c[0x0][0x8a8] ;  /* 0x00022a00ff047b82 */ /* 0x004ea20000000a00 */
[----:B------:R-:W2:Y:S02]  /*0240*/  LDCU.64 UR4, c[0x0][0x358] ;  /* 0x00006b00ff0477ac */ /* 0x000ea40008000a00 */
[----:B--2---:R4:W5:Y:S01]  /*0250*/  LDG.E R155, desc[UR4][R4.64] ;  /* 0x00000004049b7981 */ /* 0x004962000c1e1900 */
[----:B------:R-:W-:Y:S05]  /*0260*/  BRA `(.L_x_2) ;  /* 0x0000000000087947 */ /* 0x000fea0003800000 */
.L_x_3:
[----:B------:R-:W4:Y:S02]  /*0270*/  LDCU UR4, c[0x0][0x8a0] ;  /* 0x00011400ff0477ac */ /* 0x000f240008000800 */
[----:B----4-:R-:W-:Y:S02]  /*0280*/  MOV R155, UR4 ;  /* 0x00000004009b7c02 */ /* 0x010fe40008000f00 */
.L_x_2:
[----:B--2-4-:R-:W-:Y:S01]  /*0290*/  IMAD.U32 R4, RZ, RZ, UR18 ;  /* 0x00000012ff047e24 */ /* 0x014fe2000f8e00ff */
[----:B------:R-:W-:Y:S04]  /*02a0*/  BSSY.RECONVERGENT B0, `(.L_x_4) ;  /* 0x000000c000007945 */ /* 0x000fe80003800200 */
[C---:B------:R-:W-:Y:S02]  /*02b0*/  ISETP.NE.OR P1, PT, R4.reuse, 0x1, !P3 ;  /* 0x000000010400780c */ /* 0x040fe40005f25670 */
[----:B------:R-:W-:-:S11]  /*02c0*/  ISETP.NE.OR P0, PT, R4, 0x3, !P3 ;  /* 0x000000030400780c */ /* 0x000fd60005f05670 */
[----:B------:R-:W-:Y:S05]  /*02d0*/  @P1 BRA `(.L_x_5) ;  /* 0x0000000000201947 */ /* 0x000fea0003800000 */
[----:B------:R-:W2:Y:S02]  /*02e0*/  LDCU.64 UR4, c[0x0][0x348] ;  /* 0x00006900ff0477ac */ /* 0x000ea40008000a00 */
[----:B--2---:R-:W-:Y:S02]  /*02f0*/  UIADD3 UR6, UP1, UPT, UR4, 0x80, URZ ;  /* 0x0000008004067890 */ /* 0x004fe4000ff3e0ff */
[----:B------:R-:W-:Y:S02]  /*0300*/  UIADD3 UR4, UP0, UPT, UR4, 0x180, URZ ;  /* 0x0000018004047890 */ /* 0x000fe4000ff1e0ff */
[----:B------:R-:W-:Y:S02]  /*0310*/  UIADD3.X UR7, UPT, UPT, URZ, UR5, URZ, UP1, !UPT ;  /* 0x00000005ff077290 */ /* 0x000fe40008ffe4ff */
[----:B------:R-:W-:-:S07]  /*0320*/  UIADD3.X UR5, UPT, UPT, URZ, UR5, URZ, UP0, !UPT ;  /* 0x00000005ff057290 */ /* 0x000fce00087fe4ff */
[----:B------:R2:W-:Y:S02]  /*0330*/  UTMACCTL.PF [UR6] ;  /* 0x00000000060079b9 */ /* 0x0005e40008040000 */
[----:B------:R2:W-:Y:S02]  /*0340*/  UTMACCTL.PF [UR4] ;  /* 0x00000000040079b9 */ /* 0x0005e40008040000 */
[----:B--2---:R-:W-:Y:S01]  /*0350*/  NOP ;  /* 0x0000000000007918 */ /* 0x004fe20000000000 */
.L_x_5:
[----:B------:R-:W-:Y:S05]  /*0360*/  BSYNC.RECONVERGENT B0 ;  /* 0x0000000000007941 */ /* 0x000fea0003800200 */
.L_x_4:
[----:B------:R-:W-:Y:S04]  /*0370*/  BSSY.RECONVERGENT B0, `(.L_x_6) ;  /* 0x000000a000007945 */ /* 0x000fe80003800200 */
        /* <DEDUP_REMOVED lines=9> */
.L_x_7:
[----:B------:R-:W-:Y:S05]  /*0410*/  BSYNC.RECONVERGENT B0 ;  /* 0x0000000000007941 */ /* 0x000fea0003800200 */
.L_x_6:
[----:B------:R-:W2:Y:S01]  /*0420*/  LDCU.64 UR4, c[0x0][0x888] ;  /* 0x00011100ff0477ac */ /* 0x000ea20008000a00 */
[----:B------:R-:W-:Y:S02]  /*0430*/  UISETP.EQ.U32.AND UP1, UPT, UR8, URZ, UPT ;  /* 0x000000ff0800728c */ /* 0x000fe4000bf22070 */
[----:B------:R-:W-:Y:S02]  /*0440*/  UPLOP3.LUT UP3, UPT, UPT, UPT, UPT, 0x80, 0x8 ;  /* 0x000000000008789c */ /* 0x000fe40003f6f070 */
[----:B--2---:R-:W-:-:S04]  /*0450*/  UISETP.NE.U32.AND UP0, UPT, UR4, URZ, UPT ;  /* 0x000000ff0400728c */ /* 0x004fc8000bf05070 */
[----:B------:R-:W-:-:S04]  /*0460*/  UISETP.NE.AND.EX UP2, UPT, UR5, URZ, UPT, UP0 ;  /* 0x000000ff0500728c */ /* 0x000fc8000bf45300 */
[----:B------:R-:W-:-:S04]  /*0470*/  UISETP.EQ.OR.EX UP4, UPT, UR9, URZ, !UP2, UP1 ;  /* 0x000000ff0900728c */ /* 0x000fc8000d782710 */
[----:B------:R-:W-:-:S06]  /*0480*/  UP2UR UR4, UPR, URZ, 0x10 ;  /* 0x00000010ff047883 */ /* 0x000fcc0008000000 */
[----:B-1-3--:R-:W-:-:S05]  /*0490*/  MOV R0, UR4 ;  /* 0x0000000400007c02 */ /* 0x00afca0008000f00 */
[----:B------:R1:W-:Y:S01]  /*04a0*/  STL [R1+0x4c], R0 ;  /* 0x00004c0001007387 */ /* 0x0003e20000100800 */
[----:B------:R-:W-:Y:S05]  /*04b0*/  BRA.U !UP4, `(.L_x_8) ;  /* 0x000000010c207547 */ /* 0x000fea000b800000 */
[----:B------:R-:W-:Y:S01]  /*04c0*/  UISETP.NE.U32.AND UP1, UPT, UR8, URZ, UPT ;  /* 0x000000ff0800728c */ /* 0x000fe2000bf25070 */
[----:B-----5:R-:W-:Y:S01]  /*04d0*/  FSETP.NEU.AND P0, PT, R157, RZ, PT ;  /* 0x000000ff9d00720b */ /* 0x020fe20003f0d000 */
[----:B------:R-:W-:Y:S02]  /*04e0*/  USEL UR4, URZ, 0xffffffff, UP2 ;  /* 0xffffffffff047887 */ /* 0x000fe40009000000 */
[----:B------:R-:W-:-:S10]  /*04f0*/  UISETP.NE.AND.EX UP1, UPT, UR9, URZ, UPT, UP1 ;  /* 0x000000ff0900728c */ /* 0x000fd4000bf25310 */
[----:B------:R-:W-:Y:S01]  /*0500*/  VOTEU.ANY UP0, P0 ;  /* 0x0000000000ff7886 */ /* 0x000fe20000000100 */
[----:B------:R-:W-:-:S04]  /*0510*/  @!UP1 USEL UR4, URZ, 0xffffffff, UP0 ;  /* 0xffffffffff049887 */ /* 0x000fc80008000000 */
[----:B------:R-:W-:-:S04]  /*0520*/  ULOP3.LUT UR4, UR4, 0x1, URZ, 0xc0, !UPT ;  /* 0x0000000104047892 */ /* 0x000fc8000f8ec0ff */
[----:B------:R-:W-:-:S11]  /*0530*/  UISETP.NE.U32.AND UP3, UPT, UR4, 0x1, UPT ;  /* 0x000000010400788c */ /* 0x000fd6000bf65070 */
.L_x_8:
[----:B-1----:R-:W1:Y:S01]  /*0540*/  SHFL.IDX PT, R0, R2, RZ, 0x1f ;  /* 0x00001fff02007589 */ /* 0x002e6200000e0000 */
[----:B------:R-:W-:-:S04]  /*0550*/  UISETP.NE.AND UP0, UPT, UR18, 0x2, UPT ;  /* 0x000000021200788c */ /* 0x000fc8000bf05270 */
[----:B------:R-:W-:Y:S01]  /*0560*/  USEL UR53, URZ, 0x1, UP0 ;  /* 0x00000001ff357887 */ /* 0x000fe20008000000 */
[----:B-1----:R-:W-:-:S13]  /*0570*/  ISETP.NE.AND P0, PT, R0, RZ, PT ;  /* 0x000000ff0000720c */ /* 0x002fda0003f05270 */
[----:B------:R-:W-:Y:S05]  /*0580*/  @P0 BRA `(.L_x_9) ;  /* 0x0000000000380947 */ /* 0x000fea0003800000 */
[----:B------:R-:W1:Y:S01]  /*0590*/  S2UR UR4, SR_CgaCtaId ;  /* 0x00000000000479c3 */ /* 0x000e620000008800 */
[----:B------:R-:W-:Y:S01]  /*05a0*/  UMOV UR5, 0x400 ;  /* 0x0000040000057882 */ /* 0x000fe20000000000 */
[----:B------:R-:W-:Y:S01]  /*05b0*/  UMOV UR6, 0x1 ;  /* 0x0000000100067882 */ /* 0x000fe20000000000 */
[----:B------:R-:W-:Y:S01]  /*05c0*/  ELECT P0, URZ, PT ;  /* 0x0000000000ff782f */ /* 0x000fe20003800000 */
[----:B------:R-:W-:-:S04]  /*05d0*/  UIADD3 UR6, UPT, UPT, -UR6, 0x100000, URZ ;  /* 0x0010000006067890 */ /* 0x000fc8000fffe1ff */
[----:B------:R-:W-:Y:S02]  /*05e0*/  USHF.L.U32 UR7, UR6, 0xb, URZ ;  /* 0x0000000b06077899 */ /* 0x000fe400080006ff */
[----:B------:R-:W-:Y:S02]  /*05f0*/  USHF.L.U32 UR6, UR6, 0x1, URZ ;  /* 0x0000000106067899 */ /* 0x000fe400080006ff */
[----:B-1----:R-:W-:Y:S01]  /*0600*/  ULEA UR4, UR4, UR5, 0x18 ;  /* 0x0000000504047291 */ /* 0x002fe2000f8ec0ff */
[----:B------:R-:W1:Y:S11]  /*0610*/  FENCE.VIEW.ASYNC.S ;  /* 0x00000000000073c6 */ /* 0x000e760000000000 */
[----:B-1----:R1:W2:Y:S01]  /*0620*/  SYNCS.EXCH.64 URZ, [UR4], UR6 ;  /* 0x0000000604ff75b2 */ /* 0x0022a20008000100 */
[----:B------:R1:W3:Y:S01]  /*0630*/  SYNCS.EXCH.64 URZ, [UR4+0x10], UR6 ;  /* 0x0000100604ff75b2 */ /* 0x0002e20008000100 */
[----:B------:R1:W4:Y:S01]  /*0640*/  SYNCS.EXCH.64 URZ, [UR4+0x8], UR6 ;  /* 0x0000080604ff75b2 */ /* 0x0003220008000100 */
[----:B------:R1:W1:Y:S01]  /*0650*/  SYNCS.EXCH.64 URZ, [UR4+0x18], UR6 ;  /* 0x0000180604ff75b2 */ /* 0x0002620008000100 */
[----:B------:R-:W-:Y:S01]  /*0660*/  NOP ;  /* 0x0000000000007918 */ /* 0x000fe20000000000 */
.L_x_9:
[----:B------:R-:W2:Y:S01]  /*0670*/  SHFL.IDX PT, R0, R2, RZ, 0x1f ;  /* 0x00001fff02007589 */ /* 0x000ea200000e0000 */
[----:B------:R-:W-:Y:S01]  /*0680*/  NOP ;  /* 0x0000000000007918 */ /* 0x000fe20000000000 */
[----:B--2---:R-:W-:-:S13]  /*0690*/  ISETP.NE.AND P0, PT, R0, 0x1, PT ;  /* 0x000000010000780c */ /* 0x004fda0003f05270 */
[----:B------:R-:W-:Y:S05]  /*06a0*/  @P0 BRA `(.L_x_10) ;  /* 0x0000000000480947 */ /* 0x000fea0003800000 */
[----:B-1----:R-:W1:Y:S01]  /*06b0*/  S2UR UR4, SR_CgaCtaId ;  /* 0x00000000000479c3 */ /* 0x002e620000008800 */
[----:B------:R-:W-:Y:S01]  /*06c0*/  UMOV UR5, 0x400 ;  /* 0x0000040000057882 */ /* 0x000fe20000000000 */
[----:B------:R-:W-:Y:S01]  /*06d0*/  UMOV UR8, 0x20 ;  /* 0x0000002000087882 */ /* 0x000fe20000000000 */
[----:B------:R-:W-:Y:S01]  /*06e0*/  UMOV UR6, 0x80 ;  /* 0x0000008000067882 */ /* 0x000fe20000000000 */
[----:B------:R-:W-:-:S04]  /*06f0*/  UIADD3 UR8, UPT, UPT, -UR8, 0x100000, URZ ;  /* 0x0010000008087890 */ /* 0x000fc8000fffe1ff */
[----:B------:R-:W-:Y:S02]  /*0700*/  USHF.L.U32 UR9, UR8, 0xb, URZ ;  /* 0x0000000b08097899 */ /* 0x000fe400080006ff */
[----:B------:R-:W-:Y:S02]  /*0710*/  USHF.L.U32 UR8, UR8, 0x1, URZ ;  /* 0x0000000108087899 */ /* 0x000fe400080006ff */
[----:B------:R-:W-:-:S04]  /*0720*/  UIADD3 UR6, UPT, UPT, -UR6, 0x100000, URZ ;  /* 0x0010000006067890 */ /* 0x000fc8000fffe1ff */
[----:B------:R-:W-:Y:S02]  /*0730*/  USHF.L.U32 UR7, UR6, 0xb, URZ ;  /* 0x0000000b06077899 */ /* 0x000fe400080006ff */
[----:B------:R-:W-:Y:S01]  /*0740*/  USHF.L.U32 UR6, UR6, 0x1, URZ ;  /* 0x0000000106067899 */ /* 0x000fe200080006ff */
[----:B------:R-:W-:Y:S01]  /*0750*/  ELECT P0, URZ, PT ;  /* 0x0000000000ff782f */ /* 0x000fe20003800000 */
[----:B-1----:R-:W-:Y:S01]  /*0760*/  ULEA UR4, UR4, UR5, 0x18 ;  /* 0x0000000504047291 */ /* 0x002fe2000f8ec0ff */
[----:B------:R-:W1:Y:S11]  /*0770*/  FENCE.VIEW.ASYNC.S ;  /* 0x00000000000073c6 */ /* 0x000e760000000000 */
[----:B-1----:R2:W1:Y:S01]  /*0780*/  SYNCS.EXCH.64 URZ, [UR4+0x20], UR8 ;  /* 0x0000200804ff75b2 */ /* 0x0024620008000100 */
[----:B------:R2:W1:Y:S01]  /*0790*/  SYNCS.EXCH.64 URZ, [UR4+0x30], UR6 ;  /* 0x0000300604ff75b2 */ /* 0x0004620008000100 */
[----:B------:R2:W1:Y:S01]  /*07a0*/  SYNCS.EXCH.64 URZ, [UR4+0x28], UR8 ;  /* 0x0000280804ff75b2 */ /* 0x0004620008000100 */
[----:B------:R2:W1:Y:S02]  /*07b0*/  SYNCS.EXCH.64 URZ, [UR4+0x38], UR6 ;  /* 0x0000380604ff75b2 */ /* 0x0004640008000100 */
[----:B--2---:R-:W-:Y:S01]  /*07c0*/  NOP ;  /* 0x0000000000007918 */ /* 0x004fe20000000000 */
.L_x_10:
[----:B------:R-:W2:Y:S01]  /*07d0*/  SHFL.IDX PT, R0, R2, RZ, 0x1f ;  /* 0x00001fff02007589 */ /* 0x000ea200000e0000 */
[----:B------:R-:W-:Y:S01]  /*07e0*/  NOP ;  /* 0x0000000000007918 */ /* 0x000fe20000000000 */
[----:B--2---:R-:W-:-:S13]  /*07f0*/  ISETP.NE.AND P0, PT, R0, 0x3, PT ;  /* 0x000000030000780c */ /* 0x004fda0003f05270 */
[----:B------:R-:W-:Y:S05]  /*0800*/  @P0 BRA `(.L_x_11) ;  /* 0x0000000000300947 */ /* 0x000fea0003800000 */
[----:B-1----:R-:W1:Y:S01]  /*0810*/  S2UR UR6, SR_CgaCtaId ;  /* 0x00000000000679c3 */ /* 0x002e620000008800 */
[----:B------:R-:W-:Y:S01]  /*0820*/  UMOV UR4, 0x400 ;  /* 0x0000040000047882 */ /* 0x000fe20000000000 */
[----:B------:R-:W-:Y:S01]  /*0830*/  UMOV UR5, 0x20 ;  /* 0x0000002000057882 */ /* 0x000fe20000000000 */
[----:B------:R-:W-:Y:S01]  /*0840*/  ELECT P0, URZ, PT ;  /* 0x0000000000ff782f */ /* 0x000fe20003800000 */
[----:B-1----:R-:W-:Y:S02]  /*0850*/  ULEA UR6, UR6, UR4, 0x18 ;  /* 0x0000000406067291 */ /* 0x002fe4000f8ec0ff */
[----:B------:R-:W-:-:S04]  /*0860*/  UIADD3 UR4, UPT, UPT, -UR5, 0x100000, URZ ;  /* 0x0010000005047890 */ /* 0x000fc8000fffe1ff */
[----:B------:R-:W-:Y:S02]  /*0870*/  USHF.L.U32 UR5, UR4, 0xb, URZ ;  /* 0x0000000b04057899 */ /* 0x000fe400080006ff */
[----:B------:R-:W-:Y:S01]  /*0880*/  USHF.L.U32 UR4, UR4, 0x1, URZ ;  /* 0x0000000104047899 */ /* 0x000fe200080006ff */
[----:B------:R-:W1:Y:S11]  /*0890*/  FENCE.VIEW.ASYNC.S ;  /* 0x00000000000073c6 */ /* 0x000e760000000000 */
[----:B-1----:R2:W1:Y:S01]  /*08a0*/  SYNCS.EXCH.64 URZ, [UR6+0x40], UR4 ;  /* 0x0000400406ff75b2 */ /* 0x0024620008000100 */
[----:B------:R2:W1:Y:S02]  /*08b0*/  SYNCS.EXCH.64 URZ, [UR6+0x48], UR4 ;  /* 0x0000480406ff75b2 */ /* 0x0004640008000100 */
[----:B--2---:R-:W-:Y:S01]  /*08c0*/  NOP ;  /* 0x0000000000007918 */ /* 0x004fe20000000000 */
.L_x_11:
[----:B------:R-:W2:Y:S01]  /*08d0*/  SHFL.IDX PT, R0, R2, RZ, 0x1f ;  /* 0x00001fff02007589 */ /* 0x000ea200000e0000 */
[----:B------:R-:W-:Y:S01]  /*08e0*/  NOP ;  /* 0x0000000000007918 */ /* 0x000fe20000000000 */
[----:B--2---:R-:W-:-:S13]  /*08f0*/  ISETP.NE.AND P0, PT, R0, 0x4, PT ;  /* 0x000000040000780c */ /* 0x004fda0003f05270 */
[----:B------:R-:W-:Y:S05]  /*0900*/  @P0 BRA `(.L_x_12) ;  /* 0x00000000004c0947 */ /* 0x000fea0003800000 */
[----:B-1----:R-:W1:Y:S01]  /*0910*/  S2UR UR6, SR_CgaCtaId ;  /* 0x00000000000679c3 */ /* 0x002e620000008800 */
[----:B------:R-:W-:Y:S01]  /*0920*/  UMOV UR4, 0x100 ;  /* 0x0000010000047882 */ /* 0x000fe20000000000 */
[----:B------:R-:W-:Y:S01]  /*0930*/  UMOV UR5, 0x400 ;  /* 0x0000040000057882 */ /* 0x000fe20000000000 */
[----:B------:R-:W-:Y:S01]  /*0940*/  USEL UR4, UR4, 0xe0, UP3 ;  /* 0x000000e004047887 */ /* 0x000fe20009800000 */
[----:B------:R-:W-:Y:S01]  /*0950*/  UMOV UR8, 0x1 ;  /* 0x0000000100087882 */ /* 0x000fe20000000000 */
[----:B------:R-:W-:Y:S01]  /*0960*/  ELECT P0, URZ, PT ;  /* 0x0000000000ff782f */ /* 0x000fe20003800000 */
[----:B------:R-:W-:-:S04]  /*0970*/  UIADD3 UR8, UPT, UPT, -UR8, 0x100000, URZ ;  /* 0x0010000008087890 */ /* 0x000fc8000fffe1ff */
[----:B------:R-:W-:Y:S02]  /*0980*/  USHF.L.U32 UR9, UR8, 0xb, URZ ;  /* 0x0000000b08097899 */ /* 0x000fe400080006ff */
[----:B------:R-:W-:Y:S02]  /*0990*/  USHF.L.U32 UR8, UR8, 0x1, URZ ;  /* 0x0000000108087899 */ /* 0x000fe400080006ff */
[----:B-1----:R-:W-:Y:S02]  /*09a0*/  ULEA UR6, UR6, UR5, 0x18 ;  /* 0x0000000506067291 */ /* 0x002fe4000f8ec0ff */
[----:B------:R-:W-:-:S04]  /*09b0*/  UIADD3 UR4, UPT, UPT, -UR4, 0x100000, URZ ;  /* 0x0010000004047890 */ /* 0x000fc8000fffe1ff */
[----:B------:R-:W-:Y:S02]  /*09c0*/  USHF.L.U32 UR5, UR4, 0xb, URZ ;  /* 0x0000000b04057899 */ /* 0x000fe400080006ff */
[----:B------:R-:W-:Y:S01]  /*09d0*/  USHF.L.U32 UR4, UR4, 0x1, URZ ;  /* 0x0000000104047899 */ /* 0x000fe200080006ff */
[----:B------:R-:W1:Y:S03]  /*09e0*/  FENCE.VIEW.ASYNC.S ;  /* 0x00000000000073c6 */ /* 0x000e660000000000 */
[----:B-1----:R2:W1:Y:S08]  /*09f0*/  SYNCS.EXCH.64 URZ, [UR6+0x50], UR8 ;  /* 0x0000500806ff75b2 */ /* 0x0024700008000100 */
[----:B------:R2:W1:Y:S01]  /*0a00*/  SYNCS.EXCH.64 URZ, [UR6+0x60], UR4 ;  /* 0x0000600406ff75b2 */ /* 0x0004620008000100 */
[----:B------:R2:W1:Y:S01]  /*0a10*/  SYNCS.EXCH.64 URZ, [UR6+0x58], UR8 ;  /* 0x0000580806ff75b2 */ /* 0x0004620008000100 */
[----:B------:R2:W1:Y:S02]  /*0a20*/  SYNCS.EXCH.64 URZ, [UR6+0x68], UR4 ;  /* 0x0000680406ff75b2 */ /* 0x0004640008000100 */
[----:B--2---:R-:W-:Y:S01]  /*0a30*/  NOP ;  /* 0x0000000000007918 */ /* 0x004fe20000000000 */
.L_x_12:
        /* <DEDUP_REMOVED lines=20> */
[----:B------:R2:W1:Y:S01]  /*0b80*/  SYNCS.EXCH.64 URZ, [UR4+0x90], UR6 ;  /* 0x0000900604ff75b2 */ /* 0x0004620008000100 */
[----:B------:R2:W1:Y:S01]  /*0b90*/  SYNCS.EXCH.64 URZ, [UR4+0x80], UR8 ;  /* 0x0000800804ff75b2 */ /* 0x0004620008000100 */
[----:B------:R2:W1:Y:S02]  /*0ba0*/  SYNCS.EXCH.64 URZ, [UR4+0x98], UR6 ;  /* 0x0000980604ff75b2 */ /* 0x0004640008000100 */
[----:B--2---:R-:W-:Y:S01]  /*0bb0*/  NOP ;  /* 0x0000000000007918 */ /* 0x004fe20000000000 */
.L_x_13:
[----:B------:R-:W2:Y:S01]  /*0bc0*/  SHFL.IDX PT, R0, R2, RZ, 0x1f ;  /* 0x00001fff02007589 */ /* 0x000ea200000e0000 */
[----:B------:R-:W1:Y:S01]  /*0bd0*/  S2UR UR46, SR_CTAID.X ;  /* 0x00000000002e79c3 */ /* 0x000e620000002500 */
[----:B------:R-:W-:-:S07]  /*0be0*/  NOP ;  /* 0x0000000000007918 */ /* 0x000fce0000000000 */
[----:B------:R-:W1:Y:S01]  /*0bf0*/  S2UR UR47, SR_CTAID.Y ;  /* 0x00000000002f79c3 */ /* 0x000e620000002600 */
[----:B--2---:R-:W-:-:S13]  /*0c00*/  ISETP.NE.AND P0, PT, R0, 0x3, PT ;  /* 0x000000030000780c */ /* 0x004fda0003f05270 */
[----:B-1----:R-:W-:Y:S05]  /*0c10*/  @P0 BRA `(.L_x_14) ;  /* 0x0000000000380947 */ /* 0x002fea0003800000 */
        /* <DEDUP_REMOVED lines=9> */
[----:B-1----:R1:W2:Y:S01]  /*0cb0*/  SYNCS.EXCH.64 URZ, [UR4+0xa0], UR6 ;  /* 0x0000a00604ff75b2 */ /* 0x0022a20008000100 */
[----:B------:R1:W1:Y:S01]  /*0cc0*/  SYNCS.EXCH.64 URZ, [UR4+0xb0], UR6 ;  /* 0x0000b00604ff75b2 */ /* 0x0002620008000100 */
[----:B------:R1:W1:Y:S01]  /*0cd0*/  SYNCS.EXCH.64 URZ, [UR4+0xa8], UR6 ;  /* 0x0000a80604ff75b2 */ /* 0x0002620008000100 */
[----:B------:R1:W1:Y:S01]  /*0ce0*/  SYNCS.EXCH.64 URZ, [UR4+0xb8], UR6 ;  /* 0x0000b80604ff75b2 */ /* 0x0002620008000100 */
[----:B------:R-:W-:Y:S01]  /*0cf0*/  NOP ;  /* 0x0000000000007918 */ /* 0x000fe20000000000 */
.L_x_14:
[----:B------:R-:W-:-:S05]  /*0d00*/  CS2R.32 R3, SR_CgaSize ;  /* 0x0000000000037805 */ /* 0x000fca0000008a00 */
[----:B------:R-:W-:-:S05]  /*0d10*/  IMAD R3, R3, -0xa0, RZ ;  /* 0xffffff6003037824 */ /* 0x000fca00078e02ff */
[----:B------:R-:W-:-:S14]  /*0d20*/  R2UR UR5, R3 ;  /* 0x00000000030572ca */ /* 0x000fdc00000e0000 */
[----:B------:R-:W3:Y:S01]  /*0d30*/  LDCU UR5, c[0x0][UR5+0x2b0] ;  /* 0x00005600050577ac */ /* 0x000ee20008000800 */
[----:B------:R-:W-:Y:S01]  /*0d40*/  I2FP.F32.U32 R0, UR46 ;  /* 0x0000002e00007c45 */ /* 0x000fe20008201000 */
[----:B------:R-:W-:Y:S01]  /*0d50*/  NOP ;  /* 0x0000000000007918 */ /* 0x000fe20000000000 */
[----:B------:R-:W-:Y:S02]  /*0d60*/  I2FP.F32.U32 R3, UR47 ;  /* 0x0000002f00037c45 */ /* 0x000fe40008201000 */
[----:B------:R-:W-:-:S05]  /*0d70*/  CS2R.32 R2, SR_CgaSize ;  /* 0x0000000000027805 */ /* 0x000fca0000008a00 */
[----:B------:R-:W-:-:S05]  /*0d80*/  IMAD R2, R2, -0xa0, RZ ;  /* 0xffffff6002027824 */ /* 0x000fca00078e02ff */
[----:B-1----:R-:W-:-:S14]  /*0d90*/  R2UR UR4, R2 ;  /* 0x00000000020472ca */ /* 0x002fdc00000e0000 */
[----:B------:R-:W1:Y:S01]  /*0da0*/  LDCU UR4, c[0x0][UR4+0x2b4] ;  /* 0x00005680040477ac */ /* 0x000e620008000800 */
[----:B------:R-:W1:Y:S01]  /*0db0*/  S2UR UR36, SR_CTAID.Z ;  /* 0x00000000002479c3 */ /* 0x000e620000002700 */
[----:B------:R-:W4:Y:S01]  /*0dc0*/  LDCU UR19, c[0x0][0xb24] ;  /* 0x00016480ff1377ac */ /* 0x000f220008000800 */
[----:B------:R-:W-:-:S05]  /*0dd0*/  CS2R.32 R2, SR_CgaSize ;  /* 0x0000000000027805 */ /* 0x000fca0000008a00 */
[----:B------:R-:W-:-:S05]  /*0de0*/  IMAD R2, R2, -0xa0, RZ ;  /* 0xffffff6002027824 */ /* 0x000fca00078e02ff */
[----:B------:R-:W-:-:S14]  /*0df0*/  R2UR UR63, R2 ;  /* 0x00000000023f72ca */ /* 0x000fdc00000e0000 */
[----:B------:R-:W2:Y:S01]  /*0e00*/  LDCU UR63, c[0x0][UR63+0x2a0] ;  /* 0x000054003f3f77ac */ /* 0x000ea20008000800 */
[----:B------:R-:W-:-:S05]  /*0e10*/  CS2R.32 R2, SR_CgaSize ;  /* 0x0000000000027805 */ /* 0x000fca0000008a00 */
[----:B------:R-:W-:-:S05]  /*0e20*/  IMAD R2, R2, -0xa0, RZ ;  /* 0xffffff6002027824 */ /* 0x000fca00078e02ff */
[----:B------:R-:W-:-:S14]  /*0e30*/  R2UR UR62, R2 ;  /* 0x00000000023e72ca */ /* 0x000fdc00000e0000 */
[----:B------:R-:W2:Y:S01]  /*0e40*/  LDCU UR62, c[0x0][UR62+0x2a4] ;  /* 0x000054803e3e77ac */ /* 0x000ea20008000800 */
[----:B---3--:R-:W-:-:S04]  /*0e50*/  FMUL R0, R0, UR5 ;  /* 0x0000000500007c20 */ /* 0x008fc80008400000 */
[----:B------:R1:W3:Y:S01]  /*0e60*/  F2I.U32.TRUNC.NTZ R2, R0 ;  /* 0x0000000000027305 */ /* 0x0002e2000020f000 */
[----:B----4-:R-:W-:Y:S01]  /*0e70*/  UISETP.GE.AND UP0, UPT, UR19, 0x1, UPT ;  /* 0x000000011300788c */ /* 0x010fe2000bf06270 */
[----:B-1----:R-:W-:Y:S01]  /*0e80*/  FMUL R0, R3, UR4 ;  /* 0x0000000403007c20 */ /* 0x002fe20008400000 */
[----:B---3--:R-:W-:-:S05]  /*0e90*/  R2UR UR4, R2 ;  /* 0x00000000020472ca */ /* 0x008fca00000e0000 */
[----:B------:R-:W1:Y:S08]  /*0ea0*/  F2I.U32.TRUNC.NTZ R0, R0 ;  /* 0x0000000000007305 */ /* 0x000e70000020f000 */
[----:B------:R-:W-:-:S04]  /*0eb0*/  UIADD3 UR5, UPT, UPT, -UR4, URZ, URZ ;  /* 0x000000ff04057290 */ /* 0x000fc8000fffe1ff */
[----:B--2---:R-:W-:Y:S01]  /*0ec0*/  UIMAD UR63, UR63, UR5, UR46 ;  /* 0x000000053f3f72a4 */ /* 0x004fe2000f8e022e */
[----:B-1----:R-:W-:-:S13]  /*0ed0*/  R2UR UR6, R0 ;  /* 0x00000000000672ca */ /* 0x002fda00000e0000 */
[----:B------:R-:W-:-:S04]  /*0ee0*/  UIADD3 UR4, UPT, UPT, -UR6, URZ, URZ ;  /* 0x000000ff06047290 */ /* 0x000fc8000fffe1ff */
[----:B------:R-:W-:Y:S01]  /*0ef0*/  UIMAD UR62, UR62, UR4, UR47 ;  /* 0x000000043e3e72a4 */ /* 0x000fe2000f8e022f */
[----:B------:R-:W-:Y:S06]  /*0f00*/  BAR.SYNC.DEFER_BLOCKING 0x0 ;  /* 0x0000000000007b1d */ /* 0x000fec0000010000 */
[----:B------:R-:W-:Y:S05]  /*0f10*/  BRA.U !UP0, `(.L_x_15) ;  /* 0x0000000108d47547 */ /* 0x000fea000b800000 */
[----:B------:R-:W1:Y:S01]  /*0f20*/  LDCU.128 UR20, c[0x0][0xb10] ;  /* 0x00016200ff1477ac */ /* 0x000e620008000c00 */
[----:B------:R-:W2:Y:S01]  /*0f30*/  LDCU UR6, c[0x0][0x370] ;  /* 0x00006e00ff0677ac */ /* 0x000ea20008000800 */
[----:B------:R-:W3:Y:S01]  /*0f40*/  LDCU UR4, c[0x0][0x374] ;  /* 0x00006e80ff0477ac */ /* 0x000ee20008000800 */
[----:B------:R-:W4:Y:S01]  /*0f50*/  LDCU UR24, c[0x0][0xb0c] ;  /* 0x00016180ff1877ac */ /* 0x000f220008000800 */
[----:B------:R-:W4:Y:S01]  /*0f60*/  LDCU UR5, c[0x0][0xb20] ;  /* 0x00016400ff0577ac */ /* 0x000f220008000800 */
[----:B------:R-:W4:Y:S01]  /*0f70*/  LDCU.64 UR16, c[0x0][0xb28] ;  /* 0x00016500ff1077ac */ /* 0x000f220008000a00 */
[----:B-1----:R-:W-:Y:S02]  /*0f80*/  UISETP.NE.AND UP0, UPT, UR22, 0x1, UPT ;  /* 0x000000011600788c */ /* 0x002fe4000bf05270 */
[----:B---3--:R-:W-:Y:S02]  /*0f90*/  UIMAD.WIDE.U32 UR8, UR4, UR23, URZ ;  /* 0x00000017040872a5 */ /* 0x008fe4000f8e00ff */
[----:B--2---:R-:W-:-:S02]  /*0fa0*/  UIMAD.WIDE.U32 UR10, UR6, UR20, URZ ;  /* 0x00000014060a72a5 */ /* 0x004fc4000f8e00ff */
[----:B----4-:R-:W-:Y:S02]  /*0fb0*/  UISETP.NE.AND UP1, UPT, UR24, 0x1, UPT ;  /* 0x000000011800788c */ /* 0x010fe4000bf25270 */
[----:B------:R-:W-:Y:S01]  /*0fc0*/  UISETP.NE.AND UP4, UPT, UR19, 0x1, UPT ;  /* 0x000000011300788c */ /* 0x000fe2000bf85270 */
[----:B------:R-:W-:Y:S02]  /*0fd0*/  UMOV UR8, UR9 ;  /* 0x0000000900087c82 */ /* 0x000fe40008000000 */
[----:B------:R-:W-:Y:S01]  /*0fe0*/  UMOV UR10, UR11 ;  /* 0x0000000b000a7c82 */ /* 0x000fe20008000000 */
[----:B------:R-:W-:Y:S02]  /*0ff0*/  @UP0 USHF.R.U32.HI UR4, URZ, UR5, UR8 ;  /* 0x00000005ff040299 */ /* 0x000fe40008011608 */
[----:B------:R-:W-:Y:S02]  /*1000*/  UIMAD.WIDE.U32 UR12, UR47, UR23, URZ ;  /* 0x000000172f0c72a5 */ /* 0x000fe4000f8e00ff */
[----:B------:R-:W-:-:S02]  /*1010*/  UIMAD.WIDE.U32 UR8, UR4, UR16, URZ ;  /* 0x00000010040872a5 */ /* 0x000fc4000f8e00ff */
[----:B------:R-:W-:Y:S02]  /*1020*/  @UP1 USHF.R.U32.HI UR6, URZ, UR21, UR10 ;  /* 0x00000015ff061299 */ /* 0x000fe4000801160a */
[----:B------:R-:W-:Y:S02]  /*1030*/  UIMAD.WIDE.U32 UR14, UR46, UR20, URZ ;  /* 0x000000142e0e72a5 */ /* 0x000fe4000f8e00ff */
[----:B------:R-:W-:Y:S01]  /*1040*/  UIMAD.WIDE.U32 UR10, UR6, UR16, URZ ;  /* 0x00000010060a72a5 */ /* 0x000fe2000f8e00ff */
[----:B------:R-:W-:Y:S01]  /*1050*/  UMOV UR12, UR13 ;  /* 0x0000000d000c7c82 */ /* 0x000fe20008000000 */
[----:B------:R-:W-:Y:S01]  /*1060*/  UMOV UR8, UR9 ;  /* 0x0000000900087c82 */ /* 0x000fe20008000000 */
[----:B------:R-:W-:Y:S02]  /*1070*/  USHF.R.U32.HI UR12, URZ, UR5, UR12 ;  /* 0x00000005ff0c7299 */ /* 0x000fe4000801160c */
[----:B------:R-:W-:Y:S01]  /*1080*/  @UP4 USHF.R.U32.HI UR4, URZ, UR17, UR8 ;  /* 0x00000011ff044299 */ /* 0x000fe20008011608 */
[----:B------:R-:W-:Y:S01]  /*1090*/  UMOV UR14, UR15 ;  /* 0x0000000f000e7c82 */ /* 0x000fe20008000000 */
[----:B------:R-:W-:Y:S01]  /*10a0*/  UMOV UR10, UR11 ;  /* 0x0000000b000a7c82 */ /* 0x000fe20008000000 */
[----:B------:R-:W-:-:S02]  /*10b0*/  USHF.R.U32.HI UR14, URZ, UR21, UR14 ;  /* 0x00000015ff0e7299 */ /* 0x000fc4000801160e */
[----:B------:R-:W-:Y:S02]  /*10c0*/  USEL UR5, UR47, UR12, !UP0 ;  /* 0x0000000c2f057287 */ /* 0x000fe4000c000000 */
[----:B------:R-:W-:Y:S02]  /*10d0*/  @UP4 USHF.R.U32.HI UR6, URZ, UR17, UR10 ;  /* 0x00000011ff064299 */ /* 0x000fe4000801160a */
[----:B------:R-:W-:Y:S02]  /*10e0*/  UIMAD UR7, UR4, UR19, URZ ;  /* 0x00000013040772a4 */ /* 0x000fe4000f8e02ff */
[----:B------:R-:W-:Y:S02]  /*10f0*/  USEL UR4, UR46, UR14, !UP1 ;  /* 0x0000000e2e047287 */ /* 0x000fe4000c800000 */
[----:B------:R-:W-:Y:S02]  /*1100*/  UIMAD UR10, UR6, UR19, URZ ;  /* 0x00000013060a72a4 */ /* 0x000fe4000f8e02ff */
[----:B------:R-:W-:-:S02]  /*1110*/  UISETP.GE.AND UP0, UPT, UR5, UR7, UPT ;  /* 0x000000070500728c */ /* 0x000fc4000bf06270 */
[----:B------:R-:W-:Y:S02]  /*1120*/  UIMAD.WIDE.U32 UR8, UR5, UR16, URZ ;  /* 0x00000010050872a5 */ /* 0x000fe4000f8e00ff */
[----:B------:R-:W-:Y:S02]  /*1130*/  UISETP.GE.OR UP0, UPT, UR4, UR10, UP0 ;  /* 0x0000000a0400728c */ /* 0x000fe40008706670 */
[----:B------:R-:W-:Y:S02]  /*1140*/  UIMAD.WIDE.U32 UR10, UR4, UR16, URZ ;  /* 0x00000010040a72a5 */ /* 0x000fe4000f8e00ff */
[----:B------:R-:W-:Y:S01]  /*1150*/  UIADD3 UR10, UPT, UPT, -UR4, URZ, URZ ;  /* 0x000000ff040a7290 */ /* 0x000fe2000fffe1ff */
[----:B------:R-:W-:Y:S01]  /*1160*/  UMOV UR8, UR9 ;  /* 0x0000000900087c82 */ /* 0x000fe20008000000 */
[----:B------:R-:W-:Y:S02]  /*1170*/  UIADD3 UR9, UPT, UPT, -UR5, URZ, URZ ;  /* 0x000000ff05097290 */ /* 0x000fe4000fffe1ff */
[----:B------:R-:W-:-:S03]  /*1180*/  USHF.R.U32.HI UR8, URZ, UR17, UR8 ;  /* 0x00000011ff087299 */ /* 0x000fc60008011608 */
[----:B------:R-:W-:Y:S01]  /*1190*/  @!UP0 UMOV UR7, UR11 ;  /* 0x0000000b00078c82 */ /* 0x000fe20008000000 */
[----:B------:R-:W-:Y:S02]  /*11a0*/  UIMAD UR47, UR22, UR9, UR47 ;  /* 0x00000009162f72a4 */ /* 0x000fe4000f8e022f */
[----:B------:R-:W-:Y:S02]  /*11b0*/  USEL UR8, UR5, UR8, !UP4 ;  /* 0x0000000805087287 */ /* 0x000fe4000e000000 */
[----:B------:R-:W-:Y:S02]  /*11c0*/  @!UP0 USHF.R.U32.HI UR7, URZ, UR17, UR7 ;  /* 0x00000011ff078299 */ /* 0x000fe40008011607 */
[----:B------:R-:W-:Y:S02]  /*11d0*/  UIADD3 UR9, UPT, UPT, -UR8, URZ, URZ ;  /* 0x000000ff08097290 */ /* 0x000fe4000fffe1ff */
[----:B------:R-:W-:Y:S02]  /*11e0*/  @!UP0 USEL UR7, UR4, UR7, !UP4 ;  /* 0x0000000704078287 */ /* 0x000fe4000e000000 */
[----:B------:R-:W-:-:S02]  /*11f0*/  UIMAD UR9, UR19, UR9, UR5 ;  /* 0x00000009130972a4 */ /* 0x000fc4000f8e0205 */
[----:B------:R-:W-:Y:S02]  /*1200*/  @!UP0 UIADD3 UR8, UPT, UPT, UR8, -UR7, URZ ;  /* 0x8000000708088290 */ /* 0x000fe4000fffe0ff */
[----:B------:R-:W-:Y:S02]  /*1210*/  @!UP0 UIMAD UR7, UR9, UR6, UR7 ;  /* 0x00000006090782a4 */ /* 0x000fe4000f8e0207 */
[----:B------:R-:W-:Y:S02]  /*1220*/  @!UP0 UIMAD UR5, UR8, UR19, UR4 ;  /* 0x00000013080582a4 */ /* 0x000fe4000f8e0204 */
[----:B------:R-:W-:Y:S02]  /*1230*/  UIMAD UR6, UR24, UR10, UR46 ;  /* 0x0000000a180672a4 */ /* 0x000fe4000f8e022e */
[----:B------:R-:W-:Y:S01]  /*1240*/  UIMAD UR47, UR5, UR22, UR47 ;  /* 0x00000016052f72a4 */ /* 0x000fe2000f8e022f */
[----:B------:R-:W-:Y:S02]  /*1250*/  @!UP0 UMOV UR4, UR7 ;  /* 0x0000000700048c82 */ /* 0x000fe40008000000 */
[----:B------:R-:W-:-:S12]  /*1260*/  UIMAD UR46, UR4, UR24, UR6 ;  /* 0x00000018042e72a4 */ /* 0x000fd8000f8e0206 */
.L_x_15:
[----:B------:R-:W1:Y:S01]  /*1270*/  LDCU UR4, c[0x0][0xb30] ;  /* 0x00016600ff0477ac */ /* 0x000e620008000800 */
[----:B------:R-:W2:Y:S01]  /*1280*/  S2UR UR15, SR_CgaCtaId ;  /* 0x00000000000f79c3 */ /* 0x000ea20000008800 */
[----:B-1----:R-:W-:-:S09]  /*1290*/  UISETP.NE.AND UP0, UPT, UR4, 0x1, UPT ;  /* 0x000000010400788c */ /* 0x002fd2000bf05270 */
[----:B--2---:R-:W-:Y:S05]  /*12a0*/  BRA.U UP0, `(.L_x_16) ;  /* 0x0000000100447547 */ /* 0x004fea000b800000 */
[----:B------:R-:W1:Y:S01]  /*12b0*/  LDCU.128 UR8, c[0x0][0xb10] ;  /* 0x00016200ff0877ac */ /* 0x000e620008000c00 */
[----:B------:R-:W2:Y:S01]  /*12c0*/  LDCU UR12, c[0x0][0xb0c] ;  /* 0x00016180ff0c77ac */ /* 0x000ea20008000800 */
[----:B------:R-:W3:Y:S01]  /*12d0*/  LDCU UR13, c[0x0][0xb20] ;  /* 0x00016400ff0d77ac */ /* 0x000ee20008000800 */
[----:B-1----:R-:W-:Y:S02]  /*12e0*/  UIMAD.WIDE.U32 UR6, UR46, UR8, URZ ;  /* 0x000000082e0672a5 */ /* 0x002fe4000f8e00ff */
[----:B------:R-:W-:Y:S02]  /*12f0*/  UIMAD.WIDE.U32 UR4, UR47, UR11, URZ ;  /* 0x0000000b2f0472a5 */ /* 0x000fe4000f8e00ff */
[----:B--2---:R-:W-:Y:S02]  /*1300*/  UISETP.NE.AND UP1, UPT, UR12, 0x1, UPT ;  /* 0x000000010c00788c */ /* 0x004fe4000bf25270 */
[----:B------:R-:W-:Y:S01]  /*1310*/  UISETP.NE.AND UP0, UPT, UR10, 0x1, UPT ;  /* 0x000000010a00788c */ /* 0x000fe2000bf05270 */
[----:B------:R-:W-:-:S02]  /*1320*/  UMOV UR6, UR7 ;  /* 0x0000000700067c82 */ /* 0x000fc40008000000 */
[----:B------:R-:W-:Y:S01]  /*1330*/  UMOV UR4, UR5 ;  /* 0x0000000500047c82 */ /* 0x000fe20008000000 */
[----:B------:R-:W-:Y:S02]  /*1340*/  USHF.R.U32.HI UR6, URZ, UR9, UR6 ;  /* 0x00000009ff067299 */ /* 0x000fe40008011606 */
[----:B---3--:R-:W-:Y:S02]  /*1350*/  USHF.R.U32.HI UR4, URZ, UR13, UR4 ;  /* 0x0000000dff047299 */ /* 0x008fe40008011604 */
[----:B------:R-:W-:Y:S02]  /*1360*/  USEL UR5, UR46, UR6, !UP1 ;  /* 0x000000062e057287 */ /* 0x000fe4000c800000 */
[----:B------:R-:W-:-:S04]  /*1370*/  USEL UR4, UR47, UR4, !UP0 ;  /* 0x000000042f047287 */ /* 0x000fc8000c000000 */
[----:B------:R-:W-:Y:S02]  /*1380*/  UIADD3 UR6, UPT, UPT, UR5, -UR4, URZ ;  /* 0x8000000405067290 */ /* 0x000fe4000fffe0ff */
[----:B------:R-:W-:Y:S02]  /*1390*/  UIADD3 UR4, UPT, UPT, -UR5, UR4, URZ ;  /* 0x0000000405047290 */ /* 0x000fe4000fffe1ff */
[----:B------:R-:W-:Y:S02]  /*13a0*/  UIMAD UR47, UR6, UR10, UR47 ;  /* 0x0000000a062f72a4 */ /* 0x000fe4000f8e022f */
[----:B------:R-:W-:-:S12]  /*13b0*/  UIMAD UR46, UR4, UR12, UR46 ;  /* 0x0000000c042e72a4 */ /* 0x000fd8000f8e022e */
.L_x_16:
[----:B------:R-:W-:Y:S01]  /*13c0*/  BAR.SYNC.DEFER_BLOCKING 0x0 ;  /* 0x0000000000007b1d */ /* 0x000fe20000010000 */
[----:B------:R-:W-:Y:S01]  /*13d0*/  UISETP.NE.AND UP0, UPT, UR18, 0x2, UPT ;  /* 0x000000021200788c */ /* 0x000fe2000bf05270 */
[----:B------:R-:W-:Y:S02]  /*13e0*/  ISETP.NE.OR P3, PT, R4, 0x2, !P3 ;  /* 0x000000020400780c */ /* 0x000fe40005f65670 */
[----:B------:R-:W-:Y:S02]  /*13f0*/  LOP3.LUT R14, R6, 0x1f, RZ, 0xc0, !PT ;  /* 0x0000001f060e7812 */ /* 0x000fe400078ec0ff */
[----:B------:R-:W1:Y:S04]  /*1400*/  LDCU UR21, c[0x0][0xb24] ;  /* 0x00016480ff1577ac */ /* 0x000e680008000800 */
[----:B------:R-:W-:Y:S05]  /*1410*/  BRA.U UP0, `(.L_x_17) ;  /* 0x00000011009c7547 */ /* 0x000fea000b800000 */
[----:B------:R-:W2:Y:S01]  /*1420*/  LDCU UR6, c[0x0][0x38c] ;  /* 0x00007180ff0677ac */ /* 0x000ea20008000800 */
[----:B------:R-:W-:Y:S01]  /*1430*/  PLOP3.LUT P1, PT, PT, PT, UP3, 0x80, 0x8 ;  /* 0x000000000008781c */ /* 0x000fe20003f2f038 */
[----:B------:R-:W-:Y:S01]  /*1440*/  HFMA2 R12, -RZ, RZ, 0, 0 ;  /* 0x00000000ff0c7431 */ /* 0x000fe200000001ff */
[----:B------:R-:W-:Y:S01]  /*1450*/  ISETP.EQ.OR P2, PT, R14, RZ, P3 ;  /* 0x000000ff0e00720c */ /* 0x000fe20001f42670 */
[----:B------:R-:W-:Y:S01]  /*1460*/  IMAD.MOV.U32 R3, RZ, RZ, 0x1 ;  /* 0x00000001ff037424 */ /* 0x000fe200078e00ff */
[----:B------:R-:W-:Y:S01]  /*1470*/  PLOP3.LUT P1, PT, P1, PT, PT, 0x8, 0x80 ;  /* 0x000000000080781c */ /* 0x000fe20000f2e170 */
[----:B------:R-:W-:Y:S01]  /*1480*/  IMAD.MOV.U32 R9, RZ, RZ, RZ ;  /* 0x000000ffff097224 */ /* 0x000fe200078e00ff */
[----:B------:R-:W-:Y:S01]  /*1490*/  MOV R11, 0x1 ;  /* 0x00000001000b7802 */ /* 0x000fe20000000f00 */
[----:B------:R-:W-:Y:S01]  /*14a0*/  IMAD.MOV.U32 R10, RZ, RZ, RZ ;  /* 0x000000ffff0a7224 */ /* 0x000fe200078e00ff */
[----:B------:R-:W3:Y:S01]  /*14b0*/  LDCU UR43, c[0x0][0x370] ;  /* 0x00006e00ff2b77ac */ /* 0x000ee20008000800 */
[----:B------:R-:W4:Y:S01]  /*14c0*/  LDCU.64 UR40, c[0x0][0x348] ;  /* 0x00006900ff2877ac */ /* 0x000f220008000a00 */
[----:B------:R-:W1:Y:S01]  /*14d0*/  LDCU UR42, c[0x0][0x374] ;  /* 0x00006e80ff2a77ac */ /* 0x000e620008000800 */
[----:B--2---:R-:W-:-:S02]  /*14e0*/  UIADD3 UR5, UPT, UPT, UR6, 0x7f, URZ ;  /* 0x0000007f06057890 */ /* 0x004fc4000fffe0ff */
[----:B------:R-:W-:Y:S02]  /*14f0*/  UIADD3 UR49, UPT, UPT, UR6, 0xfe, URZ ;  /* 0x000000fe06317890 */ /* 0x000fe4000fffe0ff */
[----:B------:R-:W-:Y:S01]  /*1500*/  USHF.R.S32.HI UR4, URZ, 0x1f, UR5 ;  /* 0x0000001fff047899 */ /* 0x000fe20008011405 */
[----:B------:R-:W-:-:S03]  /*1510*/  UMOV UR29, URZ ;  /* 0x000000ff001d7c82 */ /* 0x000fc60008000000 */
[----:B------:R-:W-:Y:S02]  /*1520*/  ULEA.HI UR4, UR4, UR5, URZ, 0x7 ;  /* 0x0000000504047291 */ /* 0x000fe4000f8f38ff */
[----:B------:R-:W-:Y:S02]  /*1530*/  UIADD3 UR5, UPT, UPT, UR6, -0x1, URZ ;  /* 0xffffffff06057890 */ /* 0x000fe4000fffe0ff */
[----:B------:R-:W-:Y:S02]  /*1540*/  USHF.R.S32.HI UR45, URZ, 0x7, UR4 ;  /* 0x00000007ff2d7899 */ /* 0x000fe40008011404 */
[----:B------:R-:W-:Y:S02]  /*1550*/  UISETP.GE.U32.AND UP1, UPT, UR5, -0xff, UPT ;  /* 0xffffff010500788c */ /* 0x000fe4000bf26070 */
[----:B------:R-:W-:-:S04]  /*1560*/  UISETP.LT.U32.AND UP0, UPT, UR45, 0x2, UPT ;  /* 0x000000022d00788c */ /* 0x000fc8000bf01070 */
[----:B------:R-:W-:-:S04]  /*1570*/  USEL UR44, UR45, 0x2, UP0 ;  /* 0x000000022d2c7887 */ /* 0x000fc80008000000 */
[----:B------:R-:W-:Y:S02]  /*1580*/  UIADD3 UR30, UPT, UPT, UR44, -0x1, URZ ;  /* 0xffffffff2c1e7890 */ /* 0x000fe4000fffe0ff */
[----:B------:R-:W-:Y:S02]  /*1590*/  @UP1 UIADD3 UR30, UPT, UPT, UR44, URZ, URZ ;  /* 0x000000ff2c1e1290 */ /* 0x000fe4000fffe0ff */
[----:B------:R-:W-:Y:S02]  /*15a0*/  UIADD3 UR48, UPT, UPT, UR45, -UR44, URZ ;  /* 0x8000002c2d307290 */ /* 0x000fe4000fffe0ff */
[----:B-1-34-:R-:W-:-:S12]  /*15b0*/  UIADD3 UR30, UPT, UPT, UR30, 0x1, URZ ;  /* 0x000000011e1e7890 */ /* 0x01afd8000fffe0ff */
.L_x_35:
[----:B------:R-:W-:Y:S01]  /*15c0*/  UISETP.NE.AND UP0, UPT, UR15, URZ, UPT ;  /* 0x000000ff0f00728c */ /* 0x000fe2000bf05270 */
[----:B------:R-:W1:Y:S08]  /*15d0*/  S2UR UR15, SR_CgaCtaId ;  /* 0x00000000000f79c3 */ /* 0x000e700000008800 */
[----:B------:R-:W-:Y:S05]  /*15e0*/  BRA.U UP0, `(.L_x_18) ;  /* 0x0000000100347547 */ /* 0x000fea000b800000 */
[----:B------:R-:W2:Y:S01]  /*15f0*/  S2R R0, SR_CgaCtaId ;  /* 0x0000000000007919 */ /* 0x000ea20000008800 */
[----:B------:R-:W-:-:S04]  /*1600*/  MOV R2, 0x400 ;  /* 0x0000040000027802 */ /* 0x000fc80000000f00 */
[----:B--2---:R-:W-:Y:S02]  /*1610*/  LEA R0, R0, R2, 0x18 ;  /* 0x0000000200007211 */ /* 0x004fe400078ec0ff */
[----:B------:R-:W-:-:S03]  /*1620*/  SHF.L.U32 R2, R11, 0x1f, RZ ;  /* 0x0000001f0b027819 */ /* 0x000fc600000006ff */
[----:B------:R-:W-:-:S04]  /*1630*/  IMAD R0, R10, 0x8, R0 ;  /* 0x000000080a007824 */ /* 0x000fc800078e0200 */
[----:B------:R-:W2:Y:S02]  /*1640*/  SYNCS.PHASECHK.TRANS64.TRYWAIT P0, [R0+URZ+0xb0], R2 ;  /* 0x0000b002000075a7 */ /* 0x000ea400080011ff */
[----:B--2---:R-:W-:Y:S05]  /*1650*/  @!P0 BRA `(.L_x_19) ;  /* 0x0000008400288947 */ /* 0x004fea0003800000 */
.L_x_103:
[----:B------:R2:W-:Y:S02]  /*1660*/  SYNCS.ARRIVE.TRANS64.A1T0 RZ, [R0+URZ+0xa0], RZ ;  /* 0x0000a0ff00ff79a7 */ /* 0x0005e400081000ff */
[----:B--2---:R-:W-:-:S05]  /*1670*/  VIADD R0, R10, 0x1 ;  /* 0x000000010a007836 */ /* 0x004fca0000000000 */
[----:B------:R-:W-:-:S04]  /*1680*/  ISETP.NE.AND P0, PT, R0, 0x2, PT ;  /* 0x000000020000780c */ /* 0x000fc80003f05270 */
[----:B------:R-:W-:Y:S02]  /*1690*/  SEL R2, RZ, 0x1, P0 ;  /* 0x00000001ff027807 */ /* 0x000fe40000000000 */
[----:B------:R-:W-:Y:S02]  /*16a0*/  SEL R10, R0, RZ, P0 ;  /* 0x000000ff000a7207 */ /* 0x000fe40000000000 */
[----:B------:R-:W-:-:S07]  /*16b0*/  LOP3.LUT R11, R11, R2, RZ, 0x3c, !PT ;  /* 0x000000020b0b7212 */ /* 0x000fce00078e3cff */
.L_x_18:
[----:B------:R-:W-:Y:S01]  /*16c0*/  UMOV UR4, 0x400 ;  /* 0x0000040000047882 */ /* 0x000fe20000000000 */
[----:B------:R-:W-:Y:S01]  /*16d0*/  SHF.L.U32 R0, R3, 0x1f, RZ ;  /* 0x0000001f03007819 */ /* 0x000fe200000006ff */
[----:B-1----:R-:W-:Y:S02]  /*16e0*/  ULEA UR4, UR15, UR4, 0x18 ;  /* 0x000000040f047291 */ /* 0x002fe4000f8ec0ff */
[----:B------:R-:W-:Y:S02]  /*16f0*/  UISETP.GE.U32.AND UP0, UPT, UR49, 0xff, UPT ;  /* 0x000000ff3100788c */ /* 0x000fe4000bf06070 */
[----:B------:R-:W-:Y:S02]  /*1700*/  ULEA UR5, UR29, UR4, 0x3 ;  /* 0x000000041d057291 */ /* 0x000fe4000f8e18ff */
[----:B------:R-:W-:Y:S02]  /*1710*/  USHF.L.U32 UR35, UR46, 0x7, URZ ;  /* 0x000000072e237899 */ /* 0x000fe400080006ff */
[----:B------:R-:W-:Y:S01]  /*1720*/  UIMAD UR19, UR47, 0xa0, URZ ;  /* 0x000000a02f1378a4 */ /* 0x000fe2000f8e02ff */
[----:B------:R-:W-:-:S04]  /*1730*/  UMOV UR13, URZ ;  /* 0x000000ff000d7c82 */ /* 0x000fc80008000000 */
[----:B------:R1:W2:Y:S01]  /*1740*/  SYNCS.PHASECHK.TRANS64.TRYWAIT P0, [UR5+0x10], R0 ;  /* 0x00001000ff0075a7 */ /* 0x0002a20008001105 */
[----:B------:R-:W-:Y:S06]  /*1750*/  BRA.U !UP0, `(.L_x_20) ;  /* 0x0000000108d87547 */ /* 0x000fec000b800000 */
[----:B------:R-:W-:Y:S01]  /*1760*/  UMOV UR14, URZ ;  /* 0x000000ff000e7c82 */ /* 0x000fe20008000000 */
[----:B------:R-:W-:-:S05]  /*1770*/  UMOV UR5, UR29 ;  /* 0x0000001d00057c82 */ /* 0x000fca0008000000 */
.L_x_25:
[----:B-1----:R-:W-:Y:S01]  /*1780*/  @!P3 MOV R0, 0x12000 ;  /* 0x000120000000b802 */ /* 0x002fe20000000f00 */
[----:B------:R-:W-:Y:S01]  /*1790*/  ULEA UR33, UR5, UR4, 0x3 ;  /* 0x0000000405217291 */ /* 0x000fe2000f8e18ff */
[----:B--2-4-:R-:W-:Y:S11]  /*17a0*/  @P0 BRA `(.L_x_21) ;  /* 0x00000000000c0947 */ /* 0x014ff60003800000 */
[----:B------:R-:W-:Y:S04]  /*17b0*/  SHF.L.U32 R4, R3, 0x1f, RZ ;  /* 0x0000001f03047819 */ /* 0x000fe800000006ff */
[----:B------:R-:W1:Y:S02]  /*17c0*/  SYNCS.PHASECHK.TRANS64.TRYWAIT P0, [UR33+0x10], R4 ;  /* 0x00001004ff0075a7 */ /* 0x000e640008001121 */
[----:B-1----:R-:W-:Y:S05]  /*17d0*/  @!P0 BRA `(.L_x_22) ;  /* 0x0000008000dc8947 */ /* 0x002fea0003800000 */
.L_x_21:
[----:B------:R2:W-:Y:S01]  /*17e0*/  @!P3 SYNCS.ARRIVE.TRANS64 RZ, [UR33], R0 ;  /* 0x00000000ffffb9a7 */ /* 0x0005e20008000021 */
[----:B------:R-:W-:Y:S04]  /*17f0*/  BSSY.RECONVERGENT B0, `(.L_x_23) ;  /* 0x0000003000007945 */ /* 0x000fe80003800200 */
[----:B------:R-:W-:Y:S05]  /*1800*/  @P2 BRA `(.L_x_24) ;  /* 0x0000000000042947 */ /* 0x000fea0003800000 */
[----:B------:R-:W-:Y:S05]  /*1810*/  BPT.TRAP 0x1 ;  /* 0x000000040000795c */ /* 0x000fea0000300000 */
.L_x_24:
[----:B------:R-:W-:Y:S05]  /*1820*/  BSYNC.RECONVERGENT B0 ;  /* 0x0000000000007941 */ /* 0x000fea0003800200 */
.L_x_23:
[----:B------:R-:W-:Y:S02]  /*1830*/  UIADD3 UR6, UPT, UPT, UR5, 0x1, URZ ;  /* 0x0000000105067890 */ /* 0x000fe4000fffe0ff */
[----:B------:R-:W-:Y:S02]  /*1840*/  ULEA UR24, UR5, UR4, 0xf ;  /* 0x0000000405187291 */ /* 0x000fe4000f8e78ff */
[----:B------:R-:W-:Y:S02]  /*1850*/  UISETP.NE.AND UP0, UPT, UR6, 0x2, UPT ;  /* 0x000000020600788c */ /* 0x000fe4000bf05270 */
[----:B------:R-:W-:Y:S02]  /*1860*/  USHF.L.U32 UR34, UR14, 0x7, URZ ;  /* 0x000000070e227899 */ /* 0x000fe400080006ff */
[----:B------:R-:W-:Y:S02]  /*1870*/  USEL UR7, URZ, 0x1, UP0 ;  /* 0x00000001ff077887 */ /* 0x000fe40008000000 */
[----:B------:R-:W-:Y:S02]  /*1880*/  USEL UR29, UR6, URZ, UP0 ;  /* 0x000000ff061d7287 */ /* 0x000fe40008000000 */
[----:B------:R-:W-:Y:S02]  /*1890*/  UIADD3 UR32, UPT, UPT, UR24, 0x14400, URZ ;  /* 0x0001440018207890 */ /* 0x000fe4000fffe0ff */
[----:B------:R-:W-:Y:S01]  /*18a0*/  ULEA UR6, UR29, UR4, 0x3 ;  /* 0x000000041d067291 */ /* 0x000fe2000f8e18ff */
[----:B------:R-:W-:Y:S01]  /*18b0*/  LOP3.LUT R3, R3, UR7, RZ, 0x3c, !PT ;  /* 0x0000000703037c12 */ /* 0x000fe2000f8e3cff */
[----:B------:R-:W-:Y:S02]  /*18c0*/  UIADD3 UR26, UPT, UPT, UR34, 0x40, URZ ;  /* 0x00000040221a7890 */ /* 0x000fe4000fffe0ff */
[----:B------:R-:W-:Y:S01]  /*18d0*/  UIADD3 UR24, UPT, UPT, UR24, 0x18400, URZ ;  /* 0x0001840018187890 */ /* 0x000fe2000fffe0ff */
[----:B--2---:R-:W-:Y:S01]  /*18e0*/  SHF.L.U32 R0, R3, 0x1f, RZ ;  /* 0x0000001f03007819 */ /* 0x004fe200000006ff */
[----:B------:R-:W-:Y:S01]  /*18f0*/  UIADD3 UR22, UP0, UPT, UR40, 0x180, URZ ;  /* 0x0000018028167890 */ /* 0x000fe2000ff1e0ff */
[----:B------:R-:W-:Y:S02]  /*1900*/  UMOV UR38, 0x0 ;  /* 0x0000000000267882 */ /* 0x000fe40000000000 */
[----:B------:R3:W4:Y:S01]  /*1910*/  SYNCS.PHASECHK.TRANS64.TRYWAIT P0, [UR6+0x10], R0 ;  /* 0x00001000ff0075a7 */ /* 0x0007220008001106 */
[----:B------:R-:W-:Y:S01]  /*1920*/  UIADD3 UR6, UP1, UPT, UR40, 0x80, URZ ;  /* 0x0000008028067890 */ /* 0x000fe2000ff3e0ff */
[----:B------:R-:W-:Y:S01]  /*1930*/  UMOV UR39, 0x10000000 ;  /* 0x1000000000277882 */ /* 0x000fe20000000000 */
[----:B------:R-:W-:Y:S02]  /*1940*/  UIMAD UR8, UR5, 0xa000, UR4 ;  /* 0x0000a000050878a4 */ /* 0x000fe4000f8e0204 */
[----:B------:R-:W-:Y:S01]  /*1950*/  UIADD3.X UR7, UPT, UPT, URZ, UR41, URZ, UP1, !UPT ;  /* 0x00000029ff077290 */ /* 0x000fe20008ffe4ff */
[----:B------:R-:W-:Y:S01]  /*1960*/  UMOV UR25, UR33 ;  /* 0x0000002100197c82 */ /* 0x000fe20008000000 */
[----:B------:R-:W-:Y:S01]  /*1970*/  UMOV UR27, UR35 ;  /* 0x00000023001b7c82 */ /* 0x000fe20008000000 */
[----:B------:R-:W-:Y:S01]  /*1980*/  UMOV UR28, UR36 ;  /* 0x00000024001c7c82 */ /* 0x000fe20008000000 */
[----:B------:R-:W-:Y:S02]  /*1990*/  UIADD3.X UR23, UPT, UPT, URZ, UR41, URZ, UP0, !UPT ;  /* 0x00000029ff177290 */ /* 0x000fe400087fe4ff */
[----:B------:R-:W-:Y:S03]  /*19a0*/  UIADD3 UR16, UPT, UPT, UR8, 0x24400, URZ ;  /* 0x0002440008107890 */ /* 0x000fe6000fffe0ff */
[----:B------:R3:W-:Y:S01]  /*19b0*/  UTMALDG.3D [UR32], [UR6], desc[UR38] ;  /* 0x00002620060075b4 */ /* 0x0007e20008011000 */
[----:B------:R-:W-:Y:S01]  /*19c0*/  UMOV UR17, UR33 ;  /* 0x0000002100117c82 */ /* 0x000fe20008000000 */
[----:B------:R-:W-:Y:S01]  /*19d0*/  UMOV UR20, UR36 ;  /* 0x0000002400147c82 */ /* 0x000fe20008000000 */
[----:B------:R-:W-:Y:S01]  /*19e0*/  UMOV UR18, UR34 ;  /* 0x0000002200127c82 */ /* 0x000fe20008000000 */
[----:B------:R-:W-:Y:S01]  /*19f0*/  UIADD3 UR8, UPT, UPT, UR8, 0x29400, URZ ;  /* 0x0002940008087890 */ /* 0x000fe2000fffe0ff */
[----:B------:R-:W-:Y:S01]  /*1a00*/  UMOV UR11, UR19 ;  /* 0x00000013000b7c82 */ /* 0x000fe20008000000 */
[----:B------:R-:W-:Y:S01]  /*1a10*/  UMOV UR12, UR36 ;  /* 0x00000024000c7c82 */ /* 0x000fe20008000000 */
[----:B------:R3:W-:Y:S01]  /*1a20*/  UTMALDG.3D [UR24], [UR6], desc[UR38] ;  /* 0x00002618060075b4 */ /* 0x0007e20008011000 */
[----:B------:R-:W-:Y:S01]  /*1a30*/  UMOV UR9, UR33 ;  /* 0x0000002100097c82 */ /* 0x000fe20008000000 */
[----:B------:R-:W-:Y:S01]  /*1a40*/  UMOV UR10, UR26 ;  /* 0x0000001a000a7c82 */ /* 0x000fe20008000000 */
[----:B------:R-:W-:Y:S01]  /*1a50*/  UIADD3 UR14, UPT, UPT, UR14, 0x1, URZ ;  /* 0x000000010e0e7890 */ /* 0x000fe2000fffe0ff */
[----:B------:R-:W-:Y:S01]  /*1a60*/  UMOV UR13, UR30 ;  /* 0x0000001e000d7c82 */ /* 0x000fe20008000000 */
[----:B------:R-:W-:Y:S02]  /*1a70*/  UMOV UR5, UR29 ;  /* 0x0000001d00057c82 */ /* 0x000fe40008000000 */
[----:B------:R-:W-:Y:S01]  /*1a80*/  UISETP.NE.AND UP0, UPT, UR14, UR30, UPT ;  /* 0x0000001e0e00728c */ /* 0x000fe2000bf05270 */
[----:B------:R3:W-:Y:S01]  /*1a90*/  UTMALDG.3D [UR16], [UR22], desc[UR38] ;  /* 0x00002610160075b4 */ /* 0x0007e20008011000 */
[----:B------:R3:W-:Y:S07]  /*1aa0*/  UTMALDG.3D [UR8], [UR22], desc[UR38] ;  /* 0x00002608160075b4 */ /* 0x0007ee0008011000 */
[----:B---3--:R-:W-:Y:S05]  /*1ab0*/  BRA.U UP0, `(.L_x_25) ;  /* 0xfffffffd00307547 */ /* 0x008fea000b83ffff */
.L_x_20:
[----:B------:R-:W-:Y:S01]  /*1ac0*/  ULEA UR5, UR29, UR4, 0x3 ;  /* 0x000000041d057291 */ /* 0x000fe2000f8e18ff */
[----:B-1----:R-:W-:Y:S01]  /*1ad0*/  SHF.L.U32 R0, R3, 0x1f, RZ ;  /* 0x0000001f03007819 */ /* 0x002fe200000006ff */
[----:B------:R-:W-:Y:S01]  /*1ae0*/  @!P1 SYNCS.ARRIVE.TRANS64.A1T0 RZ, [UR4+0x48], RZ ;  /* 0x000048ffffff99a7 */ /* 0x000fe20008100004 */
[----:B------:R-:W-:-:S06]  /*1af0*/  UISETP.GT.AND UP0, UPT, UR45, UR44, UPT ;  /* 0x0000002c2d00728c */ /* 0x000fcc000bf04270 */
[----:B--2-4-:R1:W2:Y:S03]  /*1b00*/  SYNCS.PHASECHK.TRANS64.TRYWAIT P0, [UR5+0x10], R0 ;  /* 0x00001000ff0075a7 */ /* 0x0142a60008001105 */
[----:B------:R-:W-:Y:S05]  /*1b10*/  BRA.U !UP0, `(.L_x_26) ;  /* 0x0000000108d47547 */ /* 0x000fea000b800000 */
[----:B------:R-:W-:Y:S01]  /*1b20*/  UIADD3 UR14, UPT, UPT, UR48, UR13, URZ ;  /* 0x0000000d300e7290 */ /* 0x000fe2000fffe0ff */
[----:B------:R-:W-:-:S11]  /*1b30*/  UMOV UR5, UR29 ;  /* 0x0000001d00057c82 */ /* 0x000fd60008000000 */
.L_x_31:
[----:B-1----:R-:W-:Y:S01]  /*1b40*/  @!P3 MOV R0, 0x12000 ;  /* 0x000120000000b802 */ /* 0x002fe20000000f00 */
[----:B------:R-:W-:Y:S01]  /*1b50*/  ULEA UR33, UR5, UR4, 0x3 ;  /* 0x0000000405217291 */ /* 0x000fe2000f8e18ff */
[----:B--2-4-:R-:W-:Y:S11]  /*1b60*/  @P0 BRA `(.L_x_27) ;  /* 0x00000000000c0947 */ /* 0x014ff60003800000 */
[----:B------:R-:W-:Y:S04]  /*1b70*/  SHF.L.U32 R4, R3, 0x1f, RZ ;  /* 0x0000001f03047819 */ /* 0x000fe800000006ff */
[----:B------:R-:W1:Y:S02]  /*1b80*/  SYNCS.PHASECHK.TRANS64.TRYWAIT P0, [UR33+0x10], R4 ;  /* 0x00001004ff0075a7 */ /* 0x000e640008001121 */
[----:B-1----:R-:W-:Y:S05]  /*1b90*/  @!P0 BRA `(.L_x_28) ;  /* 0x0000008000048947 */ /* 0x002fea0003800000 */
.L_x_27:
[----:B------:R2:W-:Y:S01]  /*1ba0*/  @!P3 SYNCS.ARRIVE.TRANS64 RZ, [UR33], R0 ;  /* 0x00000000ffffb9a7 */ /* 0x0005e20008000021 */
[----:B------:R-:W-:Y:S04]  /*1bb0*/  BSSY.RECONVERGENT B0, `(.L_x_29) ;  /* 0x0000003000007945 */ /* 0x000fe80003800200 */
[----:B------:R-:W-:Y:S05]  /*1bc0*/  @P2 BRA `(.L_x_30) ;  /* 0x0000000000042947 */ /* 0x000fea0003800000 */
[----:B------:R-:W-:Y:S05]  /*1bd0*/  BPT.TRAP 0x1 ;  /* 0x000000040000795c */ /* 0x000fea0000300000 */
.L_x_30:
[----:B------:R-:W-:Y:S05]  /*1be0*/  BSYNC.RECONVERGENT B0 ;  /* 0x0000000000007941 */ /* 0x000fea0003800200 */
.L_x_29:
        /* <DEDUP_REMOVED lines=12> */
[----:B------:R-:W-:Y:S01]  /*1cb0*/  UMOV UR38, 0x0 ;  /* 0x0000000000267882 */ /* 0x000fe20000000000 */
[----:B------:R-:W-:Y:S01]  /*1cc0*/  UMOV UR39, 0x10000000 ;  /* 0x1000000000277882 */ /* 0x000fe20000000000 */
[----:B------:R-:W-:Y:S01]  /*1cd0*/  UIADD3 UR22, UP0, UPT, UR40, 0x180, URZ ;  /* 0x0000018028167890 */ /* 0x000fe2000ff1e0ff */
[----:B------:R3:W4:Y:S01]  /*1ce0*/  SYNCS.PHASECHK.TRANS64.TRYWAIT P0, [UR6+0x10], R0 ;  /* 0x00001000ff0075a7 */ /* 0x0007220008001106 */
[----:B------:R-:W-:Y:S02]  /*1cf0*/  UIADD3 UR6, UP1, UPT, UR40, 0x80, URZ ;  /* 0x0000008028067890 */ /* 0x000fe4000ff3e0ff */
        /* <DEDUP_REMOVED lines=18> */
[----:B------:R-:W-:Y:S03]  /*1e20*/  UMOV UR5, UR29 ;  /* 0x0000001d00057c82 */ /* 0x000fe60008000000 */
[----:B------:R-:W-:Y:S01]  /*1e30*/  UISETP.NE.AND UP0, UPT, UR13, UR14, UPT ;  /* 0x0000000e0d00728c */ /* 0x000fe2000bf05270 */
[----:B------:R3:W-:Y:S01]  /*1e40*/  UTMALDG.3D [UR16], [UR22], desc[UR38] ;  /* 0x00002610160075b4 */ /* 0x0007e20008011000 */
[----:B------:R3:W-:Y:S07]  /*1e50*/  UTMALDG.3D [UR8], [UR22], desc[UR38] ;  /* 0x00002608160075b4 */ /* 0x0007ee0008011000 */
[----:B---3--:R-:W-:Y:S05]  /*1e60*/  BRA.U UP0, `(.L_x_31) ;  /* 0xfffffffd00347547 */ /* 0x008fea000b83ffff */
.L_x_26:
[C---:B-1----:R-:W-:Y:S01]  /*1e70*/  LEA R2, R9.reuse, UR4, 0x3 ;  /* 0x0000000409027c11 */ /* 0x042fe2000f8e18ff */
[----:B------:R-:W-:Y:S01]  /*1e80*/  NOP ;  /* 0x0000000000007918 */ /* 0x000fe20000000000 */
[----:B------:R-:W-:Y:S02]  /*1e90*/  SHF.L.U32 R0, R12, 0x1f, RZ ;  /* 0x0000001f0c007819 */ /* 0x000fe400000006ff */
[----:B------:R-:W-:Y:S02]  /*1ea0*/  LEA R4, R9, UR4, 0x4 ;  /* 0x0000000409047c11 */ /* 0x000fe4000f8e20ff */
[----:B--2-4-:R-:W1:Y:S02]  /*1eb0*/  SYNCS.PHASECHK.TRANS64.TRYWAIT P0, [R2+URZ+0x50], R0 ;  /* 0x00005000020075a7 */ /* 0x014e6400080011ff */
[----:B-1----:R-:W-:Y:S05]  /*1ec0*/  @!P0 BRA `(.L_x_32) ;  /* 0x0000007c00508947 */ /* 0x002fea0003800000 */
.L_x_106:
[----:B------:R-:W2:Y:S01]  /*1ed0*/  LDS.128 R4, [R4+0xd0] ;  /* 0x0000d00004047984 */ /* 0x000ea20000000c00 */
[----:B------:R-:W-:Y:S01]  /*1ee0*/  UISETP.GE.AND UP0, UPT, UR21, 0x1, UPT ;  /* 0x000000011500788c */ /* 0x000fe2000bf06270 */
[----:B------:R-:W-:Y:S01]  /*1ef0*/  @!PT LDS RZ, [RZ] ;  /* 0x00000000fffff984 */ /* 0x000fe20000000800 */
[----:B------:R-:W-:Y:S01]  /*1f00*/  @!PT LDS RZ, [RZ] ;  /* 0x00000000fffff984 */ /* 0x000fe20000000800 */
[----:B------:R-:W-:Y:S01]  /*1f10*/  @!PT LDS RZ, [RZ] ;  /* 0x00000000fffff984 */ /* 0x000fe20000000800 */
[----:B------:R-:W-:Y:S01]  /*1f20*/  @!PT LDS RZ, [RZ] ;  /* 0x00000000fffff984 */ /* 0x000fe20000000800 */
[----:B------:R3:W-:Y:S06]  /*1f30*/  MEMBAR.ALL.CTA ;  /* 0x0000000000007992 */ /* 0x0007ec0000008000 */
[----:B---3--:R-:W3:Y:S01]  /*1f40*/  FENCE.VIEW.ASYNC.S ;  /* 0x00000000000073c6 */ /* 0x008ee20000000000 */
[----:B--2---:R-:W-:-:S13]  /*1f50*/  LOP3.LUT P0, RZ, R6, 0x1, RZ, 0xc0, !PT ;  /* 0x0000000106ff7812 */ /* 0x004fda000780c0ff */
[----:B---3--:R-:W-:Y:S01]  /*1f60*/  VOTEU.ANY UP1, P0 ;  /* 0x0000000000ff7886 */ /* 0x008fe20000020100 */
[----:B------:R-:W-:-:S13]  /*1f70*/  PLOP3.LUT P0, PT, PT, PT, UP1, 0x80, 0x8 ;  /* 0x000000000008781c */ /* 0x000fda0003f0f018 */
[----:B-1----:R-:W-:Y:S02]  /*1f80*/  @P0 LOP3.LUT R0, R5, 0xffff, RZ, 0xc0, !PT ;  /* 0x0000ffff05000812 */ /* 0x002fe400078ec0ff */
[----:B------:R-:W-:Y:S02]  /*1f90*/  @P0 MOV R8, R4 ;  /* 0x0000000400080202 */ /* 0x000fe40000000f00 */
[----:B------:R-:W-:Y:S01]  /*1fa0*/  @P0 R2UR UR6, R0 ;  /* 0x00000000000602ca */ /* 0x000fe200000e0000 */
[----:B------:R-:W-:Y:S01]  /*1fb0*/  VIADD R0, R2, 0x60 ;  /* 0x0000006002007836 */ /* 0x000fe20000000000 */
[----:B------:R-:W-:Y:S02]  /*1fc0*/  @P0 SHF.R.U32.HI R4, RZ, 0x10, R5 ;  /* 0x00000010ff040819 */ /* 0x000fe40000011605 */
[----:B------:R-:W-:Y:S02]  /*1fd0*/  @P0 R2UR UR7, R8 ;  /* 0x00000000080702ca */ /* 0x000fe400000e0000 */
[----:B------:R-:W-:-:S02]  /*1fe0*/  PRMT R0, RZ, 0x654, R0 ;  /* 0x00000654ff007816 */ /* 0x000fc40000000000 */
[----:B------:R-:W-:Y:S02]  /*1ff0*/  @P0 R2UR UR5, R4 ;  /* 0x00000000040502ca */ /* 0x000fe400000e0000 */
[----:B------:R1:W-:Y:S03]  /*2000*/  SYNCS.ARRIVE.TRANS64.RED.A1T0 RZ, [R0+URZ], RZ ;  /* 0x000000ff00ff79a7 */ /* 0x0003e600081004ff */
[----:B------:R-:W-:-:S04]  /*2010*/  @UP1 UMOV UR31, UR6 ;  /* 0x00000006001f1c82 */ /* 0x000fc80008000000 */
[----:B------:R-:W-:-:S04]  /*2020*/  @UP1 UMOV UR37, UR7 ;  /* 0x0000000700251c82 */ /* 0x000fc80008000000 */
[----:B------:R-:W-:Y:S01]  /*2030*/  @UP1 UMOV UR36, UR5 ;  /* 0x0000000500241c82 */ /* 0x000fe20008000000 */
[----:B------:R-:W-:Y:S05]  /*2040*/  BRA.U !UP0, `(.L_x_33) ;  /* 0x0000000108d47547 */ /* 0x000fea000b800000 */
[----:B------:R-:W2:Y:S01]  /*2050*/  LDCU.128 UR16, c[0x0][0xb10] ;  /* 0x00016200ff1077ac */ /* 0x000ea20008000c00 */
[----:B------:R-:W3:Y:S01]  /*2060*/  LDCU UR20, c[0x0][0xb20] ;  /* 0x00016400ff1477ac */ /* 0x000ee20008000800 */
[----:B------:R-:W4:Y:S01]  /*2070*/  LDCU UR14, c[0x0][0xb0c] ;  /* 0x00016180ff0e77ac */ /* 0x000f220008000800 */
[----:B------:R-:W1:Y:S01]  /*2080*/  LDCU.64 UR8, c[0x0][0xb28] ;  /* 0x00016500ff0877ac */ /* 0x000e620008000a00 */
[----:B------:R-:W-:Y:S02]  /*2090*/  UISETP.NE.AND UP3, UPT, UR21, 0x1, UPT ;  /* 0x000000011500788c */ /* 0x000fe4000bf65270 */
[----:B--2---:R-:W-:Y:S02]  /*20a0*/  UIMAD.WIDE.U32 UR6, UR42, UR19, URZ ;  /* 0x000000132a0672a5 */ /* 0x004fe4000f8e00ff */
[----:B------:R-:W-:Y:S02]  /*20b0*/  UIMAD.WIDE.U32 UR10, UR43, UR16, URZ ;  /* 0x000000102b0a72a5 */ /* 0x000fe4000f8e00ff */
[----:B------:R-:W-:-:S02]  /*20c0*/  UISETP.NE.AND UP0, UPT, UR18, 0x1, UPT ;  /* 0x000000011200788c */ /* 0x000fc4000bf05270 */
[----:B------:R-:W-:Y:S01]  /*20d0*/  UIMAD.WIDE.U32 UR22, UR31, UR19, URZ ;  /* 0x000000131f1672a5 */ /* 0x000fe2000f8e00ff */
[----:B------:R-:W-:Y:S02]  /*20e0*/  UMOV UR6, UR7 ;  /* 0x0000000700067c82 */ /* 0x000fe40008000000 */
[----:B------:R-:W-:Y:S01]  /*20f0*/  UMOV UR5, UR11 ;  /* 0x0000000b00057c82 */ /* 0x000fe20008000000 */
[----:B---3--:R-:W-:Y:S02]  /*2100*/  USHF.R.U32.HI UR6, URZ, UR20, UR6 ;  /* 0x00000014ff067299 */ /* 0x008fe40008011606 */
[----:B----4-:R-:W-:Y:S02]  /*2110*/  UISETP.NE.AND UP2, UPT, UR14, 0x1, UPT ;  /* 0x000000010e00788c */ /* 0x010fe4000bf45270 */
[----:B------:R-:W-:Y:S02]  /*2120*/  USHF.R.U32.HI UR5, URZ, UR17, UR5 ;  /* 0x00000011ff057299 */ /* 0x000fe40008011605 */
[----:B------:R-:W-:-:S02]  /*2130*/  USEL UR6, UR42, UR6, !UP0 ;  /* 0x000000062a067287 */ /* 0x000fc4000c000000 */
[----:B------:R-:W-:Y:S02]  /*2140*/  USEL UR7, UR43, UR5, !UP2 ;  /* 0x000000052b077287 */ /* 0x000fe4000d000000 */
[----:B-1----:R-:W-:Y:S01]  /*2150*/  UIMAD.WIDE.U32 UR10, UR6, UR8, URZ ;  /* 0x00000008060a72a5 */ /* 0x002fe2000f8e00ff */
[----:B------:R-:W-:Y:S01]  /*2160*/  UMOV UR5, UR23 ;  /* 0x0000001700057c82 */ /* 0x000fe20008000000 */
[----:B------:R-:W-:Y:S02]  /*2170*/  UIMAD.WIDE.U32 UR12, UR37, UR16, URZ ;  /* 0x00000010250c72a5 */ /* 0x000fe4000f8e00ff */
[----:B------:R-:W-:-:S03]  /*2180*/  UIMAD.WIDE.U32 UR22, UR7, UR8, URZ ;  /* 0x00000008071672a5 */ /* 0x000fc6000f8e00ff */
[----:B------:R-:W-:Y:S01]  /*2190*/  UMOV UR10, UR11 ;  /* 0x0000000b000a7c82 */ /* 0x000fe20008000000 */
[----:B------:R-:W-:Y:S02]  /*21a0*/  USHF.R.U32.HI UR5, URZ, UR20, UR5 ;  /* 0x00000014ff057299 */ /* 0x000fe40008011605 */
[----:B------:R-:W-:Y:S01]  /*21b0*/  @UP3 USHF.R.U32.HI UR6, URZ, UR9, UR10 ;  /* 0x00000009ff063299 */ /* 0x000fe2000801160a */
[----:B------:R-:W-:Y:S01]  /*21c0*/  UMOV UR12, UR13 ;  /* 0x0000000d000c7c82 */ /* 0x000fe20008000000 */
[----:B------:R-:W-:Y:S01]  /*21d0*/  UMOV UR22, UR23 ;  /* 0x0000001700167c82 */ /* 0x000fe20008000000 */
[----:B------:R-:W-:Y:S02]  /*21e0*/  USHF.R.U32.HI UR17, URZ, UR17, UR12 ;  /* 0x00000011ff117299 */ /* 0x000fe4000801160c */
[----:B------:R-:W-:Y:S02]  /*21f0*/  USEL UR5, UR31, UR5, !UP0 ;  /* 0x000000051f057287 */ /* 0x000fe4000c000000 */
[----:B------:R-:W-:-:S02]  /*2200*/  @UP3 USHF.R.U32.HI UR7, URZ, UR9, UR22 ;  /* 0x00000009ff073299 */ /* 0x000fc40008011616 */
[----:B------:R-:W-:Y:S02]  /*2210*/  UIMAD UR10, UR21, UR6, URZ ;  /* 0x00000006150a72a4 */ /* 0x000fe4000f8e02ff */
[----:B------:R-:W-:Y:S02]  /*2220*/  USEL UR6, UR37, UR17, !UP2 ;  /* 0x0000001125067287 */ /* 0x000fe4000d000000 */
[----:B------:R-:W-:Y:S02]  /*2230*/  UIMAD UR12, UR21, UR7, URZ ;  /* 0x00000007150c72a4 */ /* 0x000fe4000f8e02ff */
[----:B------:R-:W-:Y:S02]  /*2240*/  UISETP.GE.AND UP0, UPT, UR5, UR10, UPT ;  /* 0x0000000a0500728c */ /* 0x000fe4000bf06270 */
[----:B------:R-:W-:Y:S02]  /*2250*/  UIMAD.WIDE.U32 UR10, UR5, UR8, URZ ;  /* 0x00000008050a72a5 */ /* 0x000fe4000f8e00ff */
[----:B------:R-:W-:-:S02]  /*2260*/  UISETP.GE.OR UP0, UPT, UR6, UR12, UP0 ;  /* 0x0000000c0600728c */ /* 0x000fc40008706670 */
        /* <DEDUP_REMOVED lines=19> */
.L_x_33:
[----:B------:R-:W2:Y:S02]  /*23a0*/  LDCU UR5, c[0x0][0xb30] ;  /* 0x00016600ff0577ac */ /* 0x000ea40008000800 */
[----:B--2---:R-:W-:-:S09]  /*23b0*/  UISETP.NE.AND UP0, UPT, UR5, 0x1, UPT ;  /* 0x000000010500788c */ /* 0x004fd2000bf05270 */
[----:B------:R-:W-:Y:S05]  /*23c0*/  BRA.U UP0, `(.L_x_34) ;  /* 0x0000000100447547 */ /* 0x000fea000b800000 */
[----:B------:R-:W2:Y:S01]  /*23d0*/  LDCU.128 UR16, c[0x0][0xb10] ;  /* 0x00016200ff1077ac */ /* 0x000ea20008000c00 */
[----:B------:R-:W3:Y:S01]  /*23e0*/  LDCU UR10, c[0x0][0xb0c] ;  /* 0x00016180ff0a77ac */ /* 0x000ee20008000800 */
[----:B------:R-:W4:Y:S01]  /*23f0*/  LDCU UR11, c[0x0][0xb20] ;  /* 0x00016400ff0b77ac */ /* 0x000f220008000800 */
[----:B--2---:R-:W-:Y:S02]  /*2400*/  UIMAD.WIDE.U32 UR8, UR37, UR16, URZ ;  /* 0x00000010250872a5 */ /* 0x004fe4000f8e00ff */
[----:B------:R-:W-:Y:S02]  /*2410*/  UIMAD.WIDE.U32 UR6, UR31, UR19, URZ ;  /* 0x000000131f0672a5 */ /* 0x000fe4000f8e00ff */
[----:B---3--:R-:W-:Y:S02]  /*2420*/  UISETP.NE.AND UP2, UPT, UR10, 0x1, UPT ;  /* 0x000000010a00788c */ /* 0x008fe4000bf45270 */
[----:B------:R-:W-:Y:S01]  /*2430*/  UISETP.NE.AND UP0, UPT, UR18, 0x1, UPT ;  /* 0x000000011200788c */ /* 0x000fe2000bf05270 */
[----:B------:R-:W-:-:S02]  /*2440*/  UMOV UR8, UR9 ;  /* 0x0000000900087c82 */ /* 0x000fc40008000000 */
[----:B------:R-:W-:Y:S01]  /*2450*/  UMOV UR5, UR7 ;  /* 0x0000000700057c82 */ /* 0x000fe20008000000 */
[----:B------:R-:W-:Y:S02]  /*2460*/  USHF.R.U32.HI UR8, URZ, UR17, UR8 ;  /* 0x00000011ff087299 */ /* 0x000fe40008011608 */
[----:B----4-:R-:W-:Y:S02]  /*2470*/  USHF.R.U32.HI UR5, URZ, UR11, UR5 ;  /* 0x0000000bff057299 */ /* 0x010fe40008011605 */
[----:B------:R-:W-:Y:S02]  /*2480*/  USEL UR6, UR37, UR8, !UP2 ;  /* 0x0000000825067287 */ /* 0x000fe4000d000000 */
[----:B------:R-:W-:-:S04]  /*2490*/  USEL UR5, UR31, UR5, !UP0 ;  /* 0x000000051f057287 */ /* 0x000fc8000c000000 */
[----:B------:R-:W-:Y:S02]  /*24a0*/  UIADD3 UR7, UPT, UPT, UR6, -UR5, URZ ;  /* 0x8000000506077290 */ /* 0x000fe4000fffe0ff */
[----:B------:R-:W-:Y:S02]  /*24b0*/  UIADD3 UR5, UPT, UPT, -UR6, UR5, URZ ;  /* 0x0000000506057290 */ /* 0x000fe4000fffe1ff */
[----:B------:R-:W-:Y:S02]  /*24c0*/  UIMAD UR31, UR7, UR18, UR31 ;  /* 0x00000012071f72a4 */ /* 0x000fe4000f8e021f */
[----:B------:R-:W-:-:S12]  /*24d0*/  UIMAD UR37, UR5, UR10, UR37 ;  /* 0x0000000a052572a4 */ /* 0x000fd8000f8e0225 */
.L_x_34:
[----:B-1----:R-:W-:Y:S01]  /*24e0*/  VIADD R0, R9, 0x1 ;  /* 0x0000000109007836 */ /* 0x002fe20000000000 */
[----:B------:R-:W-:Y:S01]  /*24f0*/  PLOP3.LUT P1, PT, PT, PT, PT, 0x80, 0x8 ;  /* 0x000000000008781c */ /* 0x000fe20003f2f070 */
[----:B------:R-:W-:Y:S02]  /*2500*/  UIADD3 UR46, UPT, UPT, UR37, UR63, URZ ;  /* 0x0000003f252e7290 */ /* 0x000fe4000fffe0ff */
[----:B------:R-:W-:Y:S01]  /*2510*/  UIADD3 UR47, UPT, UPT, UR31, UR62, URZ ;  /* 0x0000003e1f2f7290 */ /* 0x000fe2000fffe0ff */
[----:B------:R-:W-:-:S04]  /*2520*/  ISETP.NE.AND P0, PT, R0, 0x2, PT ;  /* 0x000000020000780c */ /* 0x000fc80003f05270 */
[----:B------:R-:W-:Y:S02]  /*2530*/  SEL R2, RZ, 0x1, P0 ;  /* 0x00000001ff027807 */ /* 0x000fe40000000000 */
[----:B------:R-:W-:Y:S02]  /*2540*/  SEL R9, R0, RZ, P0 ;  /* 0x000000ff00097207 */ /* 0x000fe40000000000 */
[----:B------:R-:W-:Y:S01]  /*2550*/  LOP3.LUT R12, R12, R2, RZ, 0x3c, !PT ;  /* 0x000000020c0c7212 */ /* 0x000fe200078e3cff */
[----:B------:R-:W-:Y:S06]  /*2560*/  BRA.U UP1, `(.L_x_35) ;  /* 0xfffffff101147547 */ /* 0x000fec000b83ffff */
[----:B------:R-:W-:Y:S01]  /*2570*/  UIADD3 UR5, UPT, UPT, UR4, 0x10, URZ ;  /* 0x0000001004057890 */ /* 0x000fe2000fffe0ff */
[----:B------:R-:W-:-:S03]  /*2580*/  SHF.L.U32 R0, R3, 0x1f, RZ ;  /* 0x0000001f03007819 */ /* 0x000fc600000006ff */
[----:B------:R-:W-:-:S09]  /*2590*/  ULEA UR4, UR29, UR5, 0x3 ;  /* 0x000000051d047291 */ /* 0x000fd2000f8e18ff */
[----:B------:R-:W1:Y:S02]  /*25a0*/  SYNCS.PHASECHK.TRANS64.TRYWAIT P0, [UR4], R0 ;  /* 0x00000000ff0075a7 */ /* 0x000e640008001104 */
[----:B-1----:R-:W-:Y:S05]  /*25b0*/  @!P0 BRA `(.L_x_36) ;  /* 0x0000007400a88947 */ /* 0x002fea0003800000 */
.L_x_108:
[----:B------:R-:W-:-:S04]  /*25c0*/  UIADD3 UR4, UPT, UPT, UR29, 0x1, URZ ;  /* 0x000000011d047890 */ /* 0x000fc8000fffe0ff */
[----:B------:R-:W-:-:S04]  /*25d0*/  UISETP.NE.AND UP0, UPT, UR4, 0x2, UPT ;  /* 0x000000020400788c */ /* 0x000fc8000bf05270 */
[----:B------:R-:W-:Y:S02]  /*25e0*/  USEL UR6, URZ, 0x1, UP0 ;  /* 0x00000001ff067887 */ /* 0x000fe40008000000 */
[----:B------:R-:W-:-:S04]  /*25f0*/  USEL UR4, UR4, URZ, UP0 ;  /* 0x000000ff04047287 */ /* 0x000fc80008000000 */
[----:B------:R-:W-:Y:S01]  /*2600*/  ULEA UR4, UR4, UR5, 0x3 ;  /* 0x0000000504047291 */ /* 0x000fe2000f8e18ff */
[----:B-1----:R-:W-:-:S04]  /*2610*/  LOP3.LUT R2, R3, UR6, RZ, 0x3c, !PT ;  /* 0x0000000603027c12 */ /* 0x002fc8000f8e3cff */
[----:B------:R-:W-:Y:S01]  /*2620*/  SHF.L.U32 R2, R2, 0x1f, RZ ;  /* 0x0000001f02027819 */ /* 0x000fe200000006ff */
[----:B------:R-:W-:-:S07]  /*2630*/  IMAD.U32 R0, RZ, RZ, UR4 ;  /* 0x00000004ff007e24 */ /* 0x000fce000f8e00ff */
.L_x_37:
[----:B-1----:R1:W2:Y:S02]  /*2640*/  SYNCS.PHASECHK.TRANS64.TRYWAIT P0, [R0+URZ], R2 ;  /* 0x00000002000075a7 */ /* 0x0022a400080011ff */
[----:B--2---:R-:W-:Y:S05]  /*2650*/  @!P0 NANOSLEEP.SYNCS 0x989680 ;  /* 0x009896800000895d */ /* 0x004fea0003900000 */
[----:B------:R-:W2:Y:S02]  /*2660*/  @!P0 SYNCS.PHASECHK.TRANS64 P0, [R0+URZ], R2 ;  /* 0x00000002000085a7 */ /* 0x000ea400080010ff */
[----:B--2---:R-:W-:Y:S05]  /*2670*/  @P0 EXIT ;  /* 0x000000000000094d */ /* 0x004fea0003800000 */
[----:B------:R-:W-:Y:S05]  /*2680*/  BRA `(.L_x_37) ;  /* 0xfffffffc00ec7947 */ /* 0x000fea000383ffff */
.L_x_17:
[----:B------:R-:W-:-:S04]  /*2690*/  UISETP.NE.AND UP0, UPT, UR15, URZ, UPT ;  /* 0x000000ff0f00728c */ /* 0x000fc8000bf05270 */
[----:B------:R-:W-:-:S09]  /*26a0*/  UISETP.NE.OR UP0, UPT, UR18, 0x1, UP0 ;  /* 0x000000011200788c */ /* 0x000fd20008705670 */
[----:B------:R-:W-:Y:S05]  /*26b0*/  BRA.U UP0, `(.L_x_38) ;  /* 0x0000000500507547 */ /* 0x000fea000b800000 */
[----:B------:R-:W-:Y:S01]  /*26c0*/  HFMA2 R9, -RZ, RZ, 0, 0 ;  /* 0x00000000ff097431 */ /* 0x000fe200000001ff */
[----:B------:R-:W-:Y:S01]  /*26d0*/  ISETP.NE.AND P2, PT, R14, RZ, PT ;  /* 0x000000ff0e00720c */ /* 0x000fe20003f45270 */
[----:B------:R-:W-:Y:S01]  /*26e0*/  IMAD.MOV.U32 R10, RZ, RZ, 0x1 ;  /* 0x00000001ff0a7424 */ /* 0x000fe200078e00ff */
[----:B------:R-:W-:Y:S01]  /*26f0*/  MOV R4, RZ ;  /* 0x000000ff00047202 */ /* 0x000fe20000000f00 */
[----:B------:R-:W-:Y:S01]  /*2700*/  IMAD.MOV.U32 R12, RZ, RZ, RZ ;  /* 0x000000ffff0c7224 */ /* 0x000fe200078e00ff */
[----:B------:R-:W-:Y:S01]  /*2710*/  UMOV UR4, 0x400 ;  /* 0x0000040000047882 */ /* 0x000fe20000000000 */
[----:B------:R-:W-:Y:S01]  /*2720*/  IMAD.MOV.U32 R11, RZ, RZ, RZ ;  /* 0x000000ffff0b7224 */ /* 0x000fe200078e00ff */
[----:B------:R-:W-:Y:S01]  /*2730*/  ULEA UR15, UR15, UR4, 0x18 ;  /* 0x000000040f0f7291 */ /* 0x000fe2000f8ec0ff */
[----:B------:R-:W-:-:S11]  /*2740*/  UMOV UR5, URZ ;  /* 0x000000ff00057c82 */ /* 0x000fd60008000000 */
.L_x_42:
[----:B------:R-:W-:Y:S02]  /*2750*/  LEA R0, R4, UR15, 0x3 ;  /* 0x0000000f04007c11 */ /* 0x000fe4000f8e18ff */
[----:B------:R-:W-:-:S03]  /*2760*/  SHF.L.U32 R2, R11, 0x1f, RZ ;  /* 0x0000001f0b027819 */ /* 0x000fc600000006ff */
[----:B------:R-:W-:Y:S01]  /*2770*/  VIADD R3, R0, 0xb0 ;  /* 0x000000b000037836 */ /* 0x000fe20000000000 */
[----:B------:R-:W2:Y:S02]  /*2780*/  SYNCS.PHASECHK.TRANS64.TRYWAIT P0, [R0+URZ+0xa0], R2 ;  /* 0x0000a002000075a7 */ /* 0x000ea400080011ff */
[----:B--2---:R-:W-:Y:S05]  /*2790*/  @!P0 BRA `(.L_x_39) ;  /* 0x0000007400488947 */ /* 0x004fea0003800000 */
.L_x_109:
[----:B------:R-:W-:Y:S01]  /*27a0*/  ULEA UR4, UR5, UR15, 0x3 ;  /* 0x0000000f05047291 */ /* 0x000fe2000f8e18ff */
[----:B--2---:R-:W-:Y:S01]  /*27b0*/  PRMT R0, RZ, 0x654, R3 ;  /* 0x00000654ff007816 */ /* 0x004fe20000000003 */
[----:B------:R-:W-:Y:S01]  /*27c0*/  @!P2 IMAD.MOV.U32 R5, RZ, RZ, 0x10 ;  /* 0x00000010ff05a424 */ /* 0x000fe200078e00ff */
[----:B------:R-:W-:Y:S01]  /*27d0*/  SHF.L.U32 R2, R10, 0x1f, RZ ;  /* 0x0000001f0a027819 */ /* 0x000fe200000006ff */
[----:B------:R-:W-:Y:S01]  /*27e0*/  UIADD3 UR6, UPT, UPT, UR4, 0x50, URZ ;  /* 0x0000005004067890 */ /* 0x000fe2000fffe0ff */
[----:B------:R2:W-:Y:S04]  /*27f0*/  SYNCS.ARRIVE.TRANS64.RED.A1T0 RZ, [R0+URZ], RZ ;  /* 0x000000ff00ff79a7 */ /* 0x0005e800081004ff */
[----:B------:R-:W3:Y:S01]  /*2800*/  SYNCS.PHASECHK.TRANS64.TRYWAIT P0, [UR4+0x60], R2 ;  /* 0x00006002ff0075a7 */ /* 0x000ee20008001104 */
[----:B--2---:R-:W-:-:S05]  /*2810*/  IMAD.U32 R0, RZ, RZ, UR6 ;  /* 0x00000006ff007e24 */ /* 0x004fca000f8e00ff */
[----:B------:R-:W-:Y:S01]  /*2820*/  PRMT R0, R14, 0x654, R0 ;  /* 0x000006540e007816 */ /* 0x000fe20000000000 */
[----:B---3--:R-:W-:Y:S06]  /*2830*/  @!P0 BRA `(.L_x_40) ;  /* 0x0000007400348947 */ /* 0x008fec0003800000 */
.L_x_111:
[----:B------:R-:W-:Y:S01]  /*2840*/  ULEA UR6, UR5, UR15, 0x4 ;  /* 0x0000000f05067291 */ /* 0x000fe2000f8e20ff */
[----:B------:R-:W-:Y:S01]  /*2850*/  SEL R13, R0, R13, !P2 ;  /* 0x0000000d000d7207 */ /* 0x000fe20005000000 */
[----:B------:R-:W-:Y:S01]  /*2860*/  UIADD3 UR7, UPT, UPT, UR4, 0x50, URZ ;  /* 0x0000005004077890 */ /* 0x000fe2000fffe0ff */
[----:B------:R-:W-:Y:S01]  /*2870*/  LEA R0, R9, UR15, 0x3 ;  /* 0x0000000f09007c11 */ /* 0x000fe2000f8e18ff */
[----:B------:R-:W-:Y:S01]  /*2880*/  UIADD3 UR6, UPT, UPT, UR6, 0xd0, URZ ;  /* 0x000000d006067890 */ /* 0x000fe2000fffe0ff */
[----:B--2---:R-:W-:Y:S01]  /*2890*/  SHF.L.U32 R2, R12, 0x1f, RZ ;  /* 0x0000001f0c027819 */ /* 0x004fe200000006ff */
[----:B------:R2:W-:Y:S01]  /*28a0*/  @!P2 SYNCS.ARRIVE.TRANS64.RED RZ, [R13+URZ], R5 ;  /* 0x000000050dffa9a7 */ /* 0x0005e200080004ff */
[----:B------:R-:W-:Y:S01]  /*28b0*/  UIADD3 UR4, UPT, UPT, UR5, 0x1, URZ ;  /* 0x0000000105047890 */ /* 0x000fe2000fffe0ff */
[----:B------:R-:W-:-:S03]  /*28c0*/  VIADD R8, R4, 0x1 ;  /* 0x0000000104087836 */ /* 0x000fc60000000000 */
[----:B------:R-:W-:Y:S02]  /*28d0*/  UISETP.NE.AND UP0, UPT, UR4, 0x2, UPT ;  /* 0x000000020400788c */ /* 0x000fe4000bf05270 */
[----:B------:R-:W-:Y:S06]  /*28e0*/  UGETNEXTWORKID.BROADCAST [UR6], [UR7] ;  /* 0x00000000060073ca */ /* 0x000fec0008000100 */
[----:B------:R-:W-:Y:S01]  /*28f0*/  USEL UR6, URZ, 0x1, UP0 ;  /* 0x00000001ff067887 */ /* 0x000fe20008000000 */
[----:B------:R-:W-:Y:S01]  /*2900*/  ISETP.NE.AND P0, PT, R8, 0x2, PT ;  /* 0x000000020800780c */ /* 0x000fe20003f05270 */
[----:B------:R-:W-:Y:S01]  /*2910*/  USEL UR5, UR4, URZ, UP0 ;  /* 0x000000ff04057287 */ /* 0x000fe20008000000 */
[----:B------:R-:W3:Y:S03]  /*2920*/  SYNCS.PHASECHK.TRANS64.TRYWAIT P1, [R0+URZ+0x50], R2 ;  /* 0x00005002000075a7 */ /* 0x000ee600080211ff */
[----:B------:R-:W-:Y:S01]  /*2930*/  LOP3.LUT R10, R10, UR6, RZ, 0x3c, !PT ;  /* 0x000000060a0a7c12 */ /* 0x000fe2000f8e3cff */
[----:B--23--:R-:W-:Y:S07]  /*2940*/  @!P1 BRA `(.L_x_41) ;  /* 0x0000007400089947 */ /* 0x00cfee0003800000 */
.L_x_112:
[----:B--2---:R-:W-:Y:S01]  /*2950*/  LEA R2, R9, UR15, 0x4 ;  /* 0x0000000f09027c11 */ /* 0x004fe2000f8e20ff */
[----:B------:R-:W-:-:S04]  /*2960*/  VIADD R0, R0, 0x60 ;  /* 0x0000006000007836 */ /* 0x000fc80000000000 */
[----:B------:R2:W3:Y:S01]  /*2970*/  LDS.128 R4, [R2+0xd0] ;  /* 0x0000d00002047984 */ /* 0x0004e20000000c00 */
[----:B------:R-:W-:Y:S01]  /*2980*/  PRMT R0, RZ, 0x654, R0 ;  /* 0x00000654ff007816 */ /* 0x000fe20000000000 */
[----:B------:R-:W-:Y:S01]  /*2990*/  @!PT LDS RZ, [RZ] ;  /* 0x00000000fffff984 */ /* 0x000fe20000000800 */
[----:B------:R-:W-:Y:S01]  /*29a0*/  @!PT LDS RZ, [RZ] ;  /* 0x00000000fffff984 */ /* 0x000fe20000000800 */
[----:B------:R-:W-:Y:S01]  /*29b0*/  @!PT LDS RZ, [RZ] ;  /* 0x00000000fffff984 */ /* 0x000fe20000000800 */
[----:B------:R-:W-:Y:S01]  /*29c0*/  @!PT LDS RZ, [RZ] ;  /* 0x00000000fffff984 */ /* 0x000fe20000000800 */
[----:B------:R4:W-:Y:S06]  /*29d0*/  MEMBAR.ALL.CTA ;  /* 0x0000000000007992 */ /* 0x0009ec0000008000 */
[----:B----4-:R-:W4:Y:S01]  /*29e0*/  FENCE.VIEW.ASYNC.S ;  /* 0x00000000000073c6 */ /* 0x010f220000000000 */
[----:B--2---:R-:W-:-:S04]  /*29f0*/  SEL R2, RZ, 0x1, P0 ;  /* 0x00000001ff027807 */ /* 0x004fc80000000000 */
[----:B------:R-:W-:Y:S01]  /*2a00*/  LOP3.LUT R11, R11, R2, RZ, 0x3c, !PT ;  /* 0x000000020b0b7212 */ /* 0x000fe200078e3cff */
[----:B----4-:R2:W-:Y:S01]  /*2a10*/  SYNCS.ARRIVE.TRANS64.RED.A1T0 RZ, [R0+URZ], RZ ;  /* 0x000000ff00ff79a7 */ /* 0x0105e200081004ff */
[----:B---3--:R-:W-:Y:S02]  /*2a20*/  LOP3.LUT P3, RZ, R6, 0x1, RZ, 0xc0, !PT ;  /* 0x0000000106ff7812 */ /* 0x008fe4000786c0ff */
[----:B------:R-:W-:Y:S01]  /*2a30*/  SEL R4, R8, RZ, P0 ;  /* 0x000000ff08047207 */ /* 0x000fe20000000000 */
[----:B--2---:R-:W-:-:S05]  /*2a40*/  VIADD R0, R9, 0x1 ;  /* 0x0000000109007836 */ /* 0x004fca0000000000 */
[----:B------:R-:W-:-:S04]  /*2a50*/  ISETP.NE.AND P1, PT, R0, 0x2, PT ;  /* 0x000000020000780c */ /* 0x000fc80003f25270 */
[----:B------:R-:W-:Y:S02]  /*2a60*/  SEL R3, RZ, 0x1, P1 ;  /* 0x00000001ff037807 */ /* 0x000fe40000800000 */
[----:B------:R-:W-:Y:S02]  /*2a70*/  SEL R9, R0, RZ, P1 ;  /* 0x000000ff00097207 */ /* 0x000fe40000800000 */
[----:B------:R-:W-:Y:S01]  /*2a80*/  LOP3.LUT R12, R12, R3, RZ, 0x3c, !PT ;  /* 0x000000030c0c7212 */ /* 0x000fe200078e3cff */
[----:B------:R-:W-:Y:S06]  /*2a90*/  @P3 BRA `(.L_x_42) ;  /* 0xfffffffc002c3947 */ /* 0x000fec000383ffff */
[----:B------:R-:W-:Y:S01]  /*2aa0*/  ULEA UR4, UR5, UR15, 0x3 ;  /* 0x0000000f05047291 */ /* 0x000fe2000f8e18ff */
[----:B------:R-:W-:-:S08]  /*2ab0*/  SHF.L.U32 R0, R10, 0x1f, RZ ;  /* 0x0000001f0a007819 */ /* 0x000fd000000006ff */
[----:B------:R-:W2:Y:S02]  /*2ac0*/  SYNCS.PHASECHK.TRANS64 P0, [UR4+0x60], R0 ;  /* 0x00006000ff0075a7 */ /* 0x000ea40008001004 */
[----:B--2---:R-:W-:Y:S05]  /*2ad0*/  @P0 BRA `(.L_x_43) ;  /* 0x0000000000080947 */ /* 0x004fea0003800000 */
[----:B------:R-:W2:Y:S02]  /*2ae0*/  SYNCS.PHASECHK.TRANS64.TRYWAIT P0, [UR4+0x60], R0 ;  /* 0x00006000ff0075a7 */ /* 0x000ea40008001104 */
[----:B--2---:R-:W-:Y:S05]  /*2af0*/  @!P0 BRA `(.L_x_44) ;  /* 0x0000007000b08947 */ /* 0x004fea0003800000 */
.L_x_43:
[----:B------:R-:W-:-:S04]  /*2b00*/  UIADD3 UR6, UPT, UPT, UR5, 0x1, URZ ;  /* 0x0000000105067890 */ /* 0x000fc8000fffe0ff */
[----:B------:R-:W-:-:S04]  /*2b10*/  UISETP.NE.AND UP0, UPT, UR6, 0x2, UPT ;  /* 0x000000020600788c */ /* 0x000fc8000bf05270 */
[----:B------:R-:W-:Y:S02]  /*2b20*/  USEL UR7, URZ, 0x1, UP0 ;  /* 0x00000001ff077887 */ /* 0x000fe40008000000 */
[----:B------:R-:W-:-:S04]  /*2b30*/  USEL UR6, UR6, URZ, UP0 ;  /* 0x000000ff06067287 */ /* 0x000fc80008000000 */
[----:B------:R-:W-:Y:S01]  /*2b40*/  ULEA UR6, UR6, UR15, 0x3 ;  /* 0x0000000f06067291 */ /* 0x000fe2000f8e18ff */
[----:B--2---:R-:W-:-:S04]  /*2b50*/  LOP3.LUT R2, R10, UR7, RZ, 0x3c, !PT ;  /* 0x000000070a027c12 */ /* 0x004fc8000f8e3cff */
[----:B------:R-:W-:-:S04]  /*2b60*/  SHF.L.U32 R0, R2, 0x1f, RZ ;  /* 0x0000001f02007819 */ /* 0x000fc800000006ff */
[----:B------:R-:W2:Y:S02]  /*2b70*/  SYNCS.PHASECHK.TRANS64 P0, [UR6+0x60], R0 ;  /* 0x00006000ff0075a7 */ /* 0x000ea40008001006 */
[----:B-12---:R-:W-:Y:S05]  /*2b80*/  @P0 EXIT ;  /* 0x000000000000094d */ /* 0x006fea0003800000 */
[----:B------:R-:W-:Y:S02]  /*2b90*/  SHF.L.U32 R2, R2, 0x1f, RZ ;  /* 0x0000001f02027819 */ /* 0x000fe400000006ff */
[----:B------:R-:W-:-:S07]  /*2ba0*/  MOV R0, UR6 ;  /* 0x0000000600007c02 */ /* 0x000fce0008000f00 */
.L_x_45:
[----:B-1----:R1:W2:Y:S02]  /*2bb0*/  SYNCS.PHASECHK.TRANS64.TRYWAIT P0, [R0+URZ+0x60], R2 ;  /* 0x00006002000075a7 */ /* 0x0022a400080011ff */
[----:B--2---:R-:W-:Y:S05]  /*2bc0*/  @!P0 NANOSLEEP.SYNCS 0x989680 ;  /* 0x009896800000895d */ /* 0x004fea0003900000 */
[----:B------:R-:W2:Y:S02]  /*2bd0*/  @!P0 SYNCS.PHASECHK.TRANS64 P0, [R0+URZ+0x60], R2 ;  /* 0x00006002000085a7 */ /* 0x000ea400080010ff */
[----:B--2---:R-:W-:Y:S05]  /*2be0*/  @P0 EXIT ;  /* 0x000000000000094d */ /* 0x004fea0003800000 */
[----:B------:R-:W-:Y:S05]  /*2bf0*/  BRA `(.L_x_45) ;  /* 0xfffffffc00ec7947 */ /* 0x000fea000383ffff */
.L_x_38:
[----:B------:R-:W-:-:S09]  /*2c00*/  UISETP.NE.AND UP0, UPT, UR18, URZ, UPT ;  /* 0x000000ff1200728c */ /* 0x000fd2000bf05270 */
[----:B------:R-:W-:Y:S05]  /*2c10*/  BRA.U UP0, `(.L_x_46) ;  /* 0x0000001100047547 */ /* 0x000fea000b800000 */
[----:B------:R-:W-:Y:S01]  /*2c20*/  UMOV UR4, 0x40 ;  /* 0x0000004000047882 */ /* 0x000fe20000000000 */
[----:B------:R-:W-:Y:S01]  /*2c30*/  NOP ;  /* 0x0000000000007918 */ /* 0x000fe20000000000 */
[----:B------:R-:W-:-:S03]  /*2c40*/  ULEA UR5, UR15, UR4, 0x18 ;  /* 0x000000040f057291 */ /* 0x000fc6000f8ec0ff */
[----:B------:R-:W-:Y:S02]  /*2c50*/  UMOV UR4, 0x400 ;  /* 0x0000040000047882 */ /* 0x000fe40000000000 */
[----:B------:R-:W-:-:S04]  /*2c60*/  ULEA UR15, UR15, UR4, 0x18 ;  /* 0x000000040f0f7291 */ /* 0x000fc8000f8ec0ff */
[----:B------:R-:W2:Y:S02]  /*2c70*/  LDS.U8 R0, [UR5+0x1c] ;  /* 0x00001c05ff007984 */ /* 0x000ea40008000000 */
[----:B--2---:R-:W-:-:S13]  /*2c80*/  ISETP.NE.AND P0, PT, R0, RZ, PT ;  /* 0x000000ff0000720c */ /* 0x004fda0003f05270 */
[----:B------:R-:W-:Y:S05]  /*2c90*/  @P0 BRA `(.L_x_47) ;  /* 0x0000000000580947 */ /* 0x000fea0003800000 */
[----:B------:R-:W-:-:S13]  /*2ca0*/  ELECT P0, URZ, PT ;  /* 0x0000000000ff782f */ /* 0x000fda0003800000 */
[----:B------:R-:W-:Y:S05]  /*2cb0*/  @!P0 BRA `(.L_x_48) ;  /* 0x0000000000608947 */ /* 0x000fea0003800000 */
[----:B------:R-:W-:Y:S01]  /*2cc0*/  UMOV UR4, 0x10 ;  /* 0x0000001000047882 */ /* 0x000fe20000000000 */
[----:B------:R-:W-:Y:S01]  /*2cd0*/  HFMA2 R2, -RZ, RZ, 0, 5.9604644775390625e-08 ;  /* 0x00000001ff027431 */ /* 0x000fe200000001ff */
[----:B------:R-:W-:-:S03]  /*2ce0*/  MOV R3, 0xffff ;  /* 0x0000ffff00037802 */ /* 0x000fc60000000f00 */
[----:B------:R-:W-:Y:S04]  /*2cf0*/  DEPBAR.LE SB2, 0x36 ;  /* 0x0000ad800000791a */ /* 0x000fe80000000000 */
[----:B------:R-:W2:Y:S02]  /*2d00*/  UTCATOMSWS.FIND_AND_SET.ALIGN UP0, UR4, UR4 ;  /* 0x00000004000475e3 */ /* 0x000ea40008000800 */
[----:B--2---:R-:W-:Y:S01]  /*2d10*/  MOV R0, UR4 ;  /* 0x0000000400007c02 */ /* 0x004fe20008000f00 */
[----:B------:R-:W-:Y:S06]  /*2d20*/  BRA.U UP0, `(.L_x_49) ;  /* 0x0000000100187547 */ /* 0x000fec000b800000 */
.L_x_50:
[----:B------:R-:W-:Y:S05]  /*2d30*/  NANOSLEEP 0x64 ;  /* 0x000000640000795d */ /* 0x000fea0003800000 */
[----:B------:R-:W-:-:S05]  /*2d40*/  UMOV UR4, 0x10 ;  /* 0x0000001000047882 */ /* 0x000fca0000000000 */
[----:B------:R-:W-:Y:S04]  /*2d50*/  DEPBAR.LE SB2, 0x36 ;  /* 0x0000ad800000791a */ /* 0x000fe80000000000 */
[----:B------:R-:W2:Y:S02]  /*2d60*/  UTCATOMSWS.FIND_AND_SET.ALIGN UP0, UR4, UR4 ;  /* 0x00000004000475e3 */ /* 0x000ea40008000800 */
[----:B--2---:R-:W-:Y:S01]  /*2d70*/  MOV R0, UR4 ;  /* 0x0000000400007c02 */ /* 0x004fe20008000f00 */
[----:B------:R-:W-:Y:S05]  /*2d80*/  BRA.U !UP0, `(.L_x_50) ;  /* 0xfffffffd08e87547 */ /* 0x000fea000b83ffff */
.L_x_49:
[-C--:B------:R-:W-:Y:S02]  /*2d90*/  SHF.L.U32 R3, R3, R0.reuse, RZ ;  /* 0x0000000003037219 */ /* 0x080fe400000006ff */
[----:B------:R-:W-:Y:S01]  /*2da0*/  SHF.L.U32 R2, R2, R0, RZ ;  /* 0x0000000002027219 */ /* 0x000fe200000006ff */
[----:B------:R-:W-:Y:S02]  /*2db0*/  IMAD.SHL.U32 R0, R0, 0x20, RZ ;  /* 0x0000002000007824 */ /* 0x000fe400078e00ff */
[----:B------:R2:W-:Y:S04]  /*2dc0*/  ATOMS.OR RZ, [UR5+0x14], R3 ;  /* 0x00001403ffff798c */ /* 0x0005e8000b000005 */
[----:B------:R2:W-:Y:S04]  /*2dd0*/  ATOMS.OR RZ, [UR5+0x18], R2 ;  /* 0x00001802ffff798c */ /* 0x0005e8000b000005 */
[----:B------:R2:W-:Y:S01]  /*2de0*/  STS [UR15+0xf0], R0 ;  /* 0x0000f000ff007988 */ /* 0x0005e2000800080f */
[----:B------:R-:W-:Y:S05]  /*2df0*/  BRA `(.L_x_48) ;  /* 0x0000000000107947 */ /* 0x000fea0003800000 */
.L_x_47:
[----:B------:R-:W-:Y:S02]  /*2e00*/  MOV R0, 0xffffffff ;  /* 0xffffffff00007802 */ /* 0x000fe40000000f00 */
[----:B------:R-:W-:-:S03]  /*2e10*/  MOV R2, 0x2e40 ;  /* 0x00002e4000027802 */ /* 0x000fc60000000f00 */
[----:B------:R2:W-:Y:S04]  /*2e20*/  STS [UR15+0xf0], R0 ;  /* 0x0000f000ff007988 */ /* 0x0005e8000800080f */
[----:B-12--5:R-:W-:Y:S05]  /*2e30*/  CALL.REL.NOINC `($__internal_1_$__cuda_sm10x_tcgen05_guardrail_trap_phase_invalid_during_alloc) ;  /* 0x00000074002c7944 */ /* 0x026fea0003c00000 */
.L_x_48:
[----:B------:R-:W-:Y:S05]  /*2e40*/  WARPSYNC.ALL ;  /* 0x0000000000007948 */ /* 0x000fea0003800000 */
[----:B------:R-:W3:Y:S01]  /*2e50*/  S2UR UR4, SR_CgaCtaId ;  /* 0x00000000000479c3 */ /* 0x000ee20000008800 */
[----:B------:R-:W-:Y:S01]  /*2e60*/  UMOV UR43, 0x400 ;  /* 0x00000400002b7882 */ /* 0x000fe20000000000 */
[----:B------:R-:W-:-:S06]  /*2e70*/  NOP ;  /* 0x0000000000007918 */ /* 0x000fcc0000000000 */
[----:B------:R-:W-:Y:S06]  /*2e80*/  BAR.ARV 0x6, 0xa0 ;  /* 0x0182800000007b1d */ /* 0x000fec0000002000 */
[----:B------:R-:W4:Y:S01]  /*2e90*/  LDCU UR6, c[0x0][0x38c] ;  /* 0x00007180ff0677ac */ /* 0x000f220008000800 */
[----:B------:R-:W-:Y:S02]  /*2ea0*/  HFMA2 R12, -RZ, RZ, 0, 0 ;  /* 0x00000000ff0c7431 */ /* 0x000fe400000001ff */
[----:B------:R-:W-:Y:S01]  /*2eb0*/  IMAD.MOV.U32 R7, RZ, RZ, 0x1 ;  /* 0x00000001ff077424 */ /* 0x000fe200078e00ff */
[----:B--2---:R-:W-:Y:S01]  /*2ec0*/  MOV R2, RZ ;  /* 0x000000ff00027202 */ /* 0x004fe20000000f00 */
[----:B------:R-:W-:Y:S01]  /*2ed0*/  UMOV UR46, URZ ;  /* 0x000000ff002e7c82 */ /* 0x000fe20008000000 */
[----:B------:R-:W-:Y:S01]  /*2ee0*/  UMOV UR39, URZ ;  /* 0x000000ff00277c82 */ /* 0x000fe20008000000 */
[----:B------:R-:W-:Y:S01]  /*2ef0*/  UMOV UR62, 0x0 ;  /* 0x00000000003e7882 */ /* 0x000fe20000000000 */
[----:B------:R-:W-:Y:S01]  /*2f00*/  UMOV UR63, 0x8280490 ;  /* 0x08280490003f7882 */ /* 0x000fe20000000000 */
[----:B------:R-:W-:Y:S01]  /*2f10*/  UMOV UR60, 0x0 ;  /* 0x00000000003c7882 */ /* 0x000fe20000000000 */
[----:B------:R-:W-:Y:S01]  /*2f20*/  UMOV UR61, 0x8280490 ;  /* 0x08280490003d7882 */ /* 0x000fe20000000000 */
[----:B---3--:R-:W-:Y:S01]  /*2f30*/  ULEA UR43, UR4, UR43, 0x18 ;  /* 0x0000002b042b7291 */ /* 0x008fe2000f8ec0ff */
[----:B------:R-:W2:Y:S03]  /*2f40*/  LDCU UR4, c[0x0][0x38c] ;  /* 0x00007180ff0477ac */ /* 0x000ea60008000800 */
[----:B------:R-:W-:Y:S01]  /*2f50*/  UIADD3 UR5, UPT, UPT, UR43, 0x14400, URZ ;  /* 0x000144002b057890 */ /* 0x000fe2000fffe0ff */
[----:B------:R-:W-:-:S04]  /*2f60*/  UMOV UR58, 0x0 ;  /* 0x00000000003a7882 */ /* 0x000fc80000000000 */
[----:B------:R-:W3:Y:S01]  /*2f70*/  LDS R0, [UR43+0xf0] ;  /* 0x0000f02bff007984 */ /* 0x000ee20008000800 */
[----:B------:R-:W-:Y:S01]  /*2f80*/  USHF.R.U32.HI UR5, URZ, 0x4, UR5 ;  /* 0x00000004ff057899 */ /* 0x000fe20008011605 */
[----:B------:R-:W-:Y:S01]  /*2f90*/  UMOV UR59, 0x8280490 ;  /* 0x08280490003b7882 */ /* 0x000fe20000000000 */
[----:B------:R-:W-:Y:S02]  /*2fa0*/  UMOV UR56, 0x0 ;  /* 0x0000000000387882 */ /* 0x000fe40000000000 */
[----:B------:R-:W-:Y:S01]  /*2fb0*/  ULOP3.LUT UR5, UR5, 0x3fff, URZ, 0xc0, !UPT ;  /* 0x00003fff05057892 */ /* 0x000fe2000f8ec0ff */
[----:B------:R-:W-:Y:S01]  /*2fc0*/  UMOV UR57, 0x8280490 ;  /* 0x0828049000397882 */ /* 0x000fe20000000000 */
[----:B------:R-:W-:Y:S01]  /*2fd0*/  UMOV UR54, 0x0 ;  /* 0x0000000000367882 */ /* 0x000fe20000000000 */
[----:B------:R-:W-:Y:S01]  /*2fe0*/  UMOV UR55, 0x8280490 ;  /* 0x0828049000377882 */ /* 0x000fe20000000000 */
[----:B------:R-:W-:Y:S01]  /*2ff0*/  UMOV UR52, 0x0 ;  /* 0x0000000000347882 */ /* 0x000fe20000000000 */
[----:B--2---:R-:W-:Y:S01]  /*3000*/  UIADD3 UR4, UPT, UPT, UR4, 0x7f, URZ ;  /* 0x0000007f04047890 */ /* 0x004fe2000fffe0ff */
[----:B------:R-:W-:Y:S01]  /*3010*/  UMOV UR53, 0x8280490 ;  /* 0x0828049000357882 */ /* 0x000fe20000000000 */
[----:B------:R-:W-:-:S02]  /*3020*/  ULOP3.LUT UR44, UR5, 0x10000, URZ, 0xfc, !UPT ;  /* 0x00010000052c7892 */ /* 0x000fc4000f8efcff */
[----:B------:R-:W-:Y:S02]  /*3030*/  USHF.R.S32.HI UR47, URZ, 0x1f, UR4 ;  /* 0x0000001fff2f7899 */ /* 0x000fe40008011404 */
[----:B----4-:R-:W-:Y:S02]  /*3040*/  UISETP.GE.AND UP4, UPT, UR6, 0x1, UPT ;  /* 0x000000010600788c */ /* 0x010fe4000bf86270 */
[----:B------:R-:W-:Y:S02]  /*3050*/  ULEA.HI UR47, UR47, UR4, URZ, 0x7 ;  /* 0x000000042f2f7291 */ /* 0x000fe4000f8f38ff */
[----:B------:R-:W-:Y:S02]  /*3060*/  UIADD3 UR4, UPT, UPT, UR43, 0x24400, URZ ;  /* 0x000244002b047890 */ /* 0x000fe4000fffe0ff */
[----:B------:R-:W-:Y:S02]  /*3070*/  USHF.R.S32.HI UR47, URZ, 0x7, UR47 ;  /* 0x00000007ff2f7899 */ /* 0x000fe4000801142f */
[----:B------:R-:W-:-:S02]  /*3080*/  USHF.R.U32.HI UR4, URZ, 0x4, UR4 ;  /* 0x00000004ff047899 */ /* 0x000fc40008011604 */
[----:B------:R-:W-:Y:S02]  /*3090*/  UISETP.LT.AND UP0, UPT, UR47, 0x1, UPT ;  /* 0x000000012f00788c */ /* 0x000fe4000bf01270 */
[----:B------:R-:W-:Y:S02]  /*30a0*/  ULOP3.LUT UR4, UR4, 0x3fff, URZ, 0xc0, !UPT ;  /* 0x00003fff04047892 */ /* 0x000fe4000f8ec0ff */
[----:B------:R-:W-:Y:S02]  /*30b0*/  USEL UR64, UR47, 0x1, !UP0 ;  /* 0x000000012f407887 */ /* 0x000fe4000c000000 */
[----:B------:R-:W-:Y:S02]  /*30c0*/  ULOP3.LUT UR4, UR4, 0x10000, URZ, 0xfc, !UPT ;  /* 0x0001000004047892 */ /* 0x000fe4000f8efcff */
[----:B------:R-:W-:Y:S01]  /*30d0*/  UIADD3 UR64, UPT, UPT, -UR64, URZ, URZ ;  /* 0x000000ff40407290 */ /* 0x000fe2000fffe1ff */
[----:B------:R-:W-:Y:S01]  /*30e0*/  UMOV UR50, 0x0 ;  /* 0x0000000000327882 */ /* 0x000fe20000000000 */
[----:B------:R-:W-:Y:S01]  /*30f0*/  UMOV UR51, 0x8280490 ;  /* 0x0828049000337882 */ /* 0x000fe20000000000 */
[----:B---3--:R-:W-:Y:S01]  /*3100*/  R2UR UR65, R0 ;  /* 0x00000000004172ca */ /* 0x008fe200000e0000 */
[----:B------:R-:W-:Y:S01]  /*3110*/  IMAD.MOV.U32 R0, RZ, RZ, RZ ;  /* 0x000000ffff007224 */ /* 0x000fe200078e00ff */
[----:B------:R-:W-:Y:S01]  /*3120*/  UMOV UR48, 0x0 ;  /* 0x0000000000307882 */ /* 0x000fe20000000000 */
[----:B------:R-:W-:-:S12]  /*3130*/  UMOV UR49, 0x8280490 ;  /* 0x0828049000317882 */ /* 0x000fd80000000000 */
.L_x_57:
[----:B------:R-:W-:Y:S02]  /*3140*/  LEA R3, R0, UR43, 0x3 ;  /* 0x0000002b00037c11 */ /* 0x000fe4000f8e18ff */
[----:B------:R-:W-:Y:S02]  /*3150*/  SHF.L.U32 R4, R12, 0x1f, RZ ;  /* 0x0000001f0c047819 */ /* 0x000fe400000006ff */
[----:B------:R-:W-:Y:S01]  /*3160*/  PLOP3.LUT P0, PT, PT, PT, UP4, 0x80, 0x8 ;  /* 0x000000000008781c */ /* 0x000fe20003f0f048 */
[----:B------:R-:W-:Y:S01]  /*3170*/  VIADD R5, R3, 0x60 ;  /* 0x0000006003057836 */ /* 0x000fe20000000000 */
[----:B--2---:R-:W2:Y:S02]  /*3180*/  SYNCS.PHASECHK.TRANS64.TRYWAIT P1, [R3+URZ+0x50], R4 ;  /* 0x00005004030075a7 */ /* 0x004ea400080211ff */
[----:B--2---:R-:W-:Y:S09]  /*3190*/  @!P1 BRA `(.L_x_51) ;  /* 0x0000006c00209947 */ /* 0x004ff20003800000 */
.L_x_114:
[----:B------:R-:W-:Y:S01]  /*31a0*/  LEA R6, R0, UR43, 0x4 ;  /* 0x0000002b00067c11 */ /* 0x000fe2000f8e20ff */
[----:B------:R-:W-:Y:S01]  /*31b0*/  @UP4 ULEA UR5, UR39, UR43, 0x3 ;  /* 0x0000002b27054291 */ /* 0x000fe2000f8e18ff */
[----:B------:R-:W-:Y:S01]  /*31c0*/  PLOP3.LUT P1, PT, PT, PT, PT, 0x80, 0x8 ;  /* 0x000000000008781c */ /* 0x000fe20003f2f070 */
[----:B------:R-:W-:Y:S01]  /*31d0*/  ULEA UR45, UR46, UR43, 0x3 ;  /* 0x0000002b2e2d7291 */ /* 0x000fe2000f8e18ff */
[----:B------:R-:W-:Y:S01]  /*31e0*/  PRMT R5, RZ, 0x654, R5 ;  /* 0x00000654ff057816 */ /* 0x000fe20000000005 */
[----:B------:R3:W4:Y:S01]  /*31f0*/  LDS.128 R8, [R6+0xd0] ;  /* 0x0000d00006087984 */ /* 0x0007220000000c00 */
[----:B--2---:R-:W-:Y:S01]  /*3200*/  @P0 SHF.L.U32 R4, R2, 0x1f, RZ ;  /* 0x0000001f02040819 */ /* 0x004fe200000006ff */
[----:B------:R-:W-:Y:S01]  /*3210*/  UIMAD UR38, UR46, 0xa0, UR65 ;  /* 0x000000a02e2678a4 */ /* 0x000fe2000f8e0241 */
[----:B------:R-:W-:Y:S01]  /*3220*/  SHF.L.U32 R3, R7, 0x1f, RZ ;  /* 0x0000001f07037819 */ /* 0x000fe200000006ff */
[----:B------:R-:W-:Y:S01]  /*3230*/  @!PT LDS RZ, [RZ] ;  /* 0x00000000fffff984 */ /* 0x000fe20000000800 */
[----:B------:R-:W-:Y:S01]  /*3240*/  @!PT LDS RZ, [RZ] ;  /* 0x00000000fffff984 */ /* 0x000fe20000000800 */
[----:B------:R-:W-:Y:S01]  /*3250*/  @!PT LDS RZ, [RZ] ;  /* 0x00000000fffff984 */ /* 0x000fe20000000800 */
[----:B------:R-:W-:Y:S01]  /*3260*/  @!PT LDS RZ, [RZ] ;  /* 0x00000000fffff984 */ /* 0x000fe20000000800 */
[----:B------:R2:W-:Y:S06]  /*3270*/  MEMBAR.ALL.CTA ;  /* 0x0000000000007992 */ /* 0x0005ec0000008000 */
[----:B--2---:R-:W2:Y:S02]  /*3280*/  FENCE.VIEW.ASYNC.S ;  /* 0x00000000000073c6 */ /* 0x004ea40000000000 */
[----:B--2---:R3:W-:Y:S01]  /*3290*/  SYNCS.ARRIVE.TRANS64.RED.A1T0 RZ, [R5+URZ], RZ ;  /* 0x000000ff05ff79a7 */ /* 0x0047e200081004ff */
[----:B------:R3:W2:Y:S01]  /*32a0*/  @P0 SYNCS.PHASECHK.TRANS64.TRYWAIT P1, [UR5], R4 ;  /* 0x00000004ff0005a7 */ /* 0x0006a20008021105 */
[----:B------:R-:W1:Y:S02]  /*32b0*/  SYNCS.PHASECHK.TRANS64.TRYWAIT P0, [UR45+0x88], R3 ;  /* 0x00008803ff0075a7 */ /* 0x000e64000800112d */
[----:B-1234-:R-:W-:Y:S05]  /*32c0*/  @!P0 BRA `(.L_x_52) ;  /* 0x0000006800e88947 */ /* 0x01efea0003800000 */
.L_x_116:
[----:B-1----:R-:W-:Y:S01]  /*32d0*/  IADD3 R4, PT, PT, R0, 0x1, RZ ;  /* 0x0000000100047810 */ /* 0x002fe20007ffe0ff */
[----:B------:R-:W-:Y:S06]  /*32e0*/  BRA.U !UP4, `(.L_x_53) ;  /* 0x000000050c107547 */ /* 0x000fec000b800000 */
[----:B------:R-:W-:Y:S01]  /*32f0*/  UPLOP3.LUT UP2, UPT, UPT, UPT, UPT, 0x40, 0x4 ;  /* 0x000000000004789c */ /* 0x000fe20003f4e870 */
[----:B------:R-:W-:Y:S01]  /*3300*/  UMOV UR41, UR64 ;  /* 0x0000004000297c82 */ /* 0x000fe20008000000 */
[----:B------:R-:W-:Y:S01]  /*3310*/  UMOV UR40, UR47 ;  /* 0x0000002f00287c82 */ /* 0x000fe20008000000 */
[----:B------:R-:W-:-:S08]  /*3320*/  UMOV UR5, UR39 ;  /* 0x0000002700057c82 */ /* 0x000fd00008000000 */
.L_x_56:
[----:B------:R-:W-:Y:S02]  /*3330*/  UIADD3 UR41, UPT, UPT, UR41, 0x1, URZ ;  /* 0x0000000129297890 */ /* 0x000fe4000fffe0ff */
[----:B-1----:R-:W-:Y:S02]  /*3340*/  ULEA UR7, UR5, UR43, 0x3 ;  /* 0x0000002b05077291 */ /* 0x002fe4000f8e18ff */
[----:B------:R-:W-:Y:S01]  /*3350*/  UISETP.NE.AND UP3, UPT, UR41, URZ, UPT ;  /* 0x000000ff2900728c */ /* 0x000fe2000bf65270 */
[----:B--2---:R-:W-:Y:S10]  /*3360*/  @P1 BRA `(.L_x_54) ;  /* 0x00000000000c1947 */ /* 0x004ff40003800000 */
[----:B------:R-:W-:Y:S04]  /*3370*/  SHF.L.U32 R3, R2, 0x1f, RZ ;  /* 0x0000001f02037819 */ /* 0x000fe800000006ff */
[----:B------:R-:W1:Y:S02]  /*3380*/  SYNCS.PHASECHK.TRANS64.TRYWAIT P0, [UR7], R3 ;  /* 0x00000003ff0075a7 */ /* 0x000e640008001107 */
[----:B-1----:R-:W-:Y:S05]  /*3390*/  @!P0 BRA `(.L_x_55) ;  /* 0x0000006800cc8947 */ /* 0x002fea0003800000 */
.L_x_54:
[----:B------:R-:W-:Y:S01]  /*33a0*/  UISETP.NE.AND UP0, UPT, UR40, 0x1, UPT ;  /* 0x000000012800788c */ /* 0x000fe2000bf05270 */
[----:B------:R-:W-:Y:S01]  /*33b0*/  PLOP3.LUT P1, PT, PT, PT, PT, 0x80, 0x8 ;  /* 0x000000000008781c */ /* 0x000fe20003f2f070 */
[----:B------:R-:W-:Y:S02]  /*33c0*/  UIADD3 UR6, UPT, UPT, UR5, 0x1, URZ ;  /* 0x0000000105067890 */ /* 0x000fe4000fffe0ff */
[----:B------:R-:W-:Y:S02]  /*33d0*/  UIADD3 UR42, UPT, UPT, UR7, 0x10, URZ ;  /* 0x00000010072a7890 */ /* 0x000fe4000fffe0ff */
[----:B------:R-:W-:Y:S01]  /*33e0*/  UISETP.NE.AND UP1, UPT, UR6, 0x2, UPT ;  /* 0x000000020600788c */ /* 0x000fe2000bf25270 */
[----:B------:R-:W-:Y:S01]  /*33f0*/  PLOP3.LUT P0, PT, PT, PT, UP0, 0x80, 0x8 ;  /* 0x000000000008781c */ /* 0x000fe20003f0f008 */
[----:B------:R-:W-:Y:S02]  /*3400*/  UIADD3 UR40, UPT, UPT, UR40, -0x1, URZ ;  /* 0xffffffff28287890 */ /* 0x000fe4000fffe0ff */
[----:B------:R-:W-:Y:S02]  /*3410*/  USEL UR8, URZ, 0x1, UP1 ;  /* 0x00000001ff087887 */ /* 0x000fe40008800000 */
[----:B------:R-:W-:Y:S01]  /*3420*/  USEL UR39, UR6, URZ, UP1 ;  /* 0x000000ff06277287 */ /* 0x000fe20008800000 */
[----:B------:R-:W-:Y:S01]  /*3430*/  UMOV UR7, 0x40004040 ;  /* 0x4000404000077882 */ /* 0x000fe20000000000 */
[----:B------:R-:W-:Y:S02]  /*3440*/  UMOV UR9, 0x40004040 ;  /* 0x4000404000097882 */ /* 0x000fe40000000000 */
[----:B------:R-:W-:Y:S01]  /*3450*/  @UP0 ULEA UR6, UR39, UR43, 0x3 ;  /* 0x0000002b27060291 */ /* 0x000fe2000f8e18ff */
[----:B------:R-:W-:Y:S01]  /*3460*/  LOP3.LUT R2, R2, UR8, RZ, 0x3c, !PT ;  /* 0x0000000802027c12 */ /* 0x000fe2000f8e3cff */
[----:B------:R-:W-:Y:S01]  /*3470*/  ULEA UR8, UR5, UR44, 0xb ;  /* 0x0000002c05087291 */ /* 0x000fe2000f8e58ff */
[----:B------:R-:W-:Y:S02]  /*3480*/  UMOV UR37, 0x40004040 ;  /* 0x4000404000257882 */ /* 0x000fe40000000000 */
[----:B-1----:R-:W-:Y:S01]  /*3490*/  @P0 SHF.L.U32 R0, R2, 0x1f, RZ ;  /* 0x0000001f02000819 */ /* 0x002fe200000006ff */
[----:B------:R-:W-:Y:S02]  /*34a0*/  UIADD3 UR34, UPT, UPT, UR8, 0x2, URZ ;  /* 0x0000000208227890 */ /* 0x000fe4000fffe0ff */
[----:B------:R-:W-:Y:S01]  /*34b0*/  UIADD3 UR30, UPT, UPT, UR8, 0x4, URZ ;  /* 0x00000004081e7890 */ /* 0x000fe2000fffe0ff */
[----:B------:R1:W2:Y:S01]  /*34c0*/  @P0 SYNCS.PHASECHK.TRANS64.TRYWAIT P1, [UR6], R0 ;  /* 0x00000000ff0005a7 */ /* 0x0002a20008021106 */
[----:B------:R-:W-:Y:S02]  /*34d0*/  UIMAD UR6, UR5, 0xa00, UR4 ;  /* 0x00000a00050678a4 */ /* 0x000fe4000f8e0204 */
[----:B------:R-:W-:Y:S02]  /*34e0*/  UIADD3 UR26, UPT, UPT, UR8, 0x6, URZ ;  /* 0x00000006081a7890 */ /* 0x000fe4000fffe0ff */
[----:B------:R-:W-:Y:S02]  /*34f0*/  UIADD3 UR36, UPT, UPT, UR6, 0x2, URZ ;  /* 0x0000000206247890 */ /* 0x000fe4000fffe0ff */
[----:B------:R-:W-:Y:S02]  /*3500*/  UIADD3 UR32, UPT, UPT, UR6, 0x4, URZ ;  /* 0x0000000406207890 */ /* 0x000fe4000fffe0ff */
[----:B------:R-:W-:Y:S01]  /*3510*/  UIADD3 UR28, UPT, UPT, UR6, 0x6, URZ ;  /* 0x00000006061c7890 */ /* 0x000fe2000fffe0ff */
[----:B------:R1:W-:Y:S01]  /*3520*/  UTCHMMA gdesc[UR8], gdesc[UR6], tmem[UR38], tmem[UR62], idesc[UR63], UP2 ;  /* 0x00ff3e06080075ea */ /* 0x0003e20009000026 */
[----:B------:R-:W-:Y:S02]  /*3530*/  UIADD3 UR24, UPT, UPT, UR6, 0x500, URZ ;  /* 0x0000050006187890 */ /* 0x000fe4000fffe0ff */
[----:B------:R-:W-:Y:S02]  /*3540*/  UIADD3 UR22, UPT, UPT, UR8, 0x400, URZ ;  /* 0x0000040008167890 */ /* 0x000fe4000fffe0ff */
[----:B------:R-:W-:Y:S02]  /*3550*/  UIADD3 UR20, UPT, UPT, UR6, 0x502, URZ ;  /* 0x0000050206147890 */ /* 0x000fe4000fffe0ff */
[----:B------:R-:W-:Y:S02]  /*3560*/  UIADD3 UR18, UPT, UPT, UR8, 0x402, URZ ;  /* 0x0000040208127890 */ /* 0x000fe4000fffe0ff */
[----:B------:R-:W-:Y:S02]  /*3570*/  UIADD3 UR16, UPT, UPT, UR6, 0x504, URZ ;  /* 0x0000050406107890 */ /* 0x000fe4000fffe0ff */
[----:B------:R-:W-:Y:S02]  /*3580*/  UIADD3 UR14, UPT, UPT, UR8, 0x404, URZ ;  /* 0x00000404080e7890 */ /* 0x000fe4000fffe0ff */
[----:B------:R-:W-:Y:S02]  /*3590*/  UIADD3 UR12, UPT, UPT, UR6, 0x506, URZ ;  /* 0x00000506060c7890 */ /* 0x000fe4000fffe0ff */
[----:B------:R-:W-:Y:S02]  /*35a0*/  UIADD3 UR10, UPT, UPT, UR8, 0x406, URZ ;  /* 0x00000406080a7890 */ /* 0x000fe4000fffe0ff */
[----:B------:R-:W-:Y:S01]  /*35b0*/  UPLOP3.LUT UP2, UPT, UPT, UPT, UPT, 0x80, 0x8 ;  /* 0x000000000008789c */ /* 0x000fe20003f4f070 */
[----:B------:R-:W-:Y:S01]  /*35c0*/  UMOV UR35, 0x40004040 ;  /* 0x4000404000237882 */ /* 0x000fe20000000000 */
[----:B------:R-:W-:Y:S01]  /*35d0*/  UMOV UR33, 0x40004040 ;  /* 0x4000404000217882 */ /* 0x000fe20000000000 */
[----:B------:R1:W-:Y:S01]  /*35e0*/  UTCHMMA gdesc[UR34], gdesc[UR36], tmem[UR38], tmem[UR60], idesc[UR61], UPT ;  /* 0x00ff3c24220075ea */ /* 0x0003e2000b800026 */
        /* <DEDUP_REMOVED lines=14> */
[----:B------:R-:W-:Y:S01]  /*36d0*/  UMOV UR11, 0x40004040 ;  /* 0x40004040000b7882 */ /* 0x000fe20000000000 */
[----:B------:R1:W-:Y:S01]  /*36e0*/  UTCHMMA gdesc[UR14], gdesc[UR16], tmem[UR38], tmem[UR50], idesc[UR51], UPT ;  /* 0x00ff32100e0075ea */ /* 0x0003e2000b800026 */
[----:B------:R1:W-:Y:S01]  /*36f0*/  UTCHMMA gdesc[UR10], gdesc[UR12], tmem[UR38], tmem[UR48], idesc[UR49], UPT ;  /* 0x00ff300c0a0075ea */ /* 0x0003e2000b800026 */
[----:B------:R1:W-:Y:S01]  /*3700*/  UTCBAR [UR42], URZ ;  /* 0x000000ff2a0073e9 */ /* 0x0003e200080000ff */
[----:B------:R-:W-:Y:S01]  /*3710*/  UMOV UR5, UR39 ;  /* 0x0000002700057c82 */ /* 0x000fe20008000000 */
[----:B------:R-:W-:Y:S05]  /*3720*/  BRA.U UP3, `(.L_x_56) ;  /* 0xfffffffd03007547 */ /* 0x000fea000b83ffff */
.L_x_53:
[----:B------:R-:W-:Y:S01]  /*3730*/  UIADD3 UR5, UPT, UPT, UR46, 0x1, URZ ;  /* 0x000000012e057890 */ /* 0x000fe2000fffe0ff */
[----:B------:R-:W-:Y:S01]  /*3740*/  LOP3.LUT P0, RZ, R10, 0x1, RZ, 0xc0, !PT ;  /* 0x000000010aff7812 */ /* 0x000fe2000780c0ff */
[----:B-1----:R-:W-:Y:S01]  /*3750*/  UIADD3 UR6, UPT, UPT, UR45, 0x70, URZ ;  /* 0x000000702d067890 */ /* 0x002fe2000fffe0ff */
[----:B--2---:R-:W-:Y:S01]  /*3760*/  ISETP.NE.AND P1, PT, R4, 0x2, PT ;  /* 0x000000020400780c */ /* 0x004fe20003f25270 */
[----:B------:R-:W-:-:S03]  /*3770*/  UISETP.NE.AND UP0, UPT, UR5, 0x3, UPT ;  /* 0x000000030500788c */ /* 0x000fc6000bf05270 */
[----:B------:R-:W-:Y:S01]  /*3780*/  SEL R0, RZ, 0x1, P1 ;  /* 0x00000001ff007807 */ /* 0x000fe20000800000 */
[----:B------:R-:W-:Y:S02]  /*3790*/  USEL UR7, URZ, 0x1, UP0 ;  /* 0x00000001ff077887 */ /* 0x000fe40008000000 */
[----:B------:R-:W-:Y:S01]  /*37a0*/  USEL UR46, UR5, URZ, UP0 ;  /* 0x000000ff052e7287 */ /* 0x000fe20008000000 */
[----:B------:R2:W-:Y:S01]  /*37b0*/  UTCBAR [UR6], URZ ;  /* 0x000000ff060073e9 */ /* 0x0005e200080000ff */
[----:B------:R-:W-:Y:S02]  /*37c0*/  LOP3.LUT R12, R12, R0, RZ, 0x3c, !PT ;  /* 0x000000000c0c7212 */ /* 0x000fe400078e3cff */
[----:B------:R-:W-:Y:S02]  /*37d0*/  LOP3.LUT R7, R7, UR7, RZ, 0x3c, !PT ;  /* 0x0000000707077c12 */ /* 0x000fe4000f8e3cff */
[----:B------:R-:W-:Y:S01]  /*37e0*/  SEL R0, R4, RZ, P1 ;  /* 0x000000ff04007207 */ /* 0x000fe20000800000 */
[----:B------:R-:W-:Y:S06]  /*37f0*/  @P0 BRA `(.L_x_57) ;  /* 0xfffffff800500947 */ /* 0x000fec000383ffff */
[----:B------:R-:W1:Y:S01]  /*3800*/  S2UR UR8, SR_CgaCtaId ;  /* 0x00000000000879c3 */ /* 0x000e620000008800 */
[----:B------:R-:W-:Y:S01]  /*3810*/  ELECT P0, URZ, PT ;  /* 0x0000000000ff782f */ /* 0x000fe20003800000 */
[----:B------:R-:W-:Y:S01]  /*3820*/  IMAD.MOV.U32 R2, RZ, RZ, 0x1 ;  /* 0x00000001ff027424 */ /* 0x000fe200078e00ff */
[----:B------:R-:W-:Y:S01]  /*3830*/  UIADD3 UR43, UPT, UPT, UR43, 0x88, URZ ;  /* 0x000000882b2b7890 */ /* 0x000fe2000fffe0ff */
[----:B------:R-:W-:Y:S01]  /*3840*/  SHF.L.U32 R0, R7, 0x1f, RZ ;  /* 0x0000001f07007819 */ /* 0x000fe200000006ff */
[----:B------:R-:W-:-:S03]  /*3850*/  UMOV UR4, 0x40 ;  /* 0x0000004000047882 */ /* 0x000fc60000000000 */
[----:B------:R-:W-:Y:S01]  /*3860*/  UVIRTCOUNT.DEALLOC.SMPOOL 0x80 ;  /* 0x000000800000784c */ /* 0x000fe20000000000 */
[----:B-1----:R-:W-:Y:S02]  /*3870*/  ULEA UR8, UR8, UR4, 0x18 ;  /* 0x0000000408087291 */ /* 0x002fe4000f8ec0ff */
[----:B------:R-:W-:-:S07]  /*3880*/  ULEA UR4, UR46, UR43, 0x3 ;  /* 0x0000002b2e047291 */ /* 0x000fce000f8e18ff */
[----:B------:R1:W-:Y:S02]  /*3890*/  @P0 STS.U8 [UR8+0x1c], R2 ;  /* 0x00001c02ff000988 */ /* 0x0003e40008000008 */
[----:B------:R-:W3:Y:S02]  /*38a0*/  SYNCS.PHASECHK.TRANS64.TRYWAIT P0, [UR4], R0 ;  /* 0x00000000ff0075a7 */ /* 0x000ee40008001104 */
[----:B-1-3--:R-:W-:Y:S05]  /*38b0*/  @!P0 BRA `(.L_x_58) ;  /* 0x00000064009c8947 */ /* 0x00afea0003800000 */
.L_x_119:
[----:B------:R-:W-:-:S04]  /*38c0*/  UIADD3 UR4, UPT, UPT, UR46, 0x1, URZ ;  /* 0x000000012e047890 */ /* 0x000fc8000fffe0ff */
[----:B------:R-:W-:-:S04]  /*38d0*/  UISETP.NE.AND UP0, UPT, UR4, 0x3, UPT ;  /* 0x000000030400788c */ /* 0x000fc8000bf05270 */
[----:B--2---:R-:W-:Y:S02]  /*38e0*/  USEL UR6, URZ, 0x1, UP0 ;  /* 0x00000001ff067887 */ /* 0x004fe40008000000 */
[----:B------:R-:W-:-:S04]  /*38f0*/  USEL UR4, UR4, URZ, UP0 ;  /* 0x000000ff04047287 */ /* 0x000fc80008000000 */
[----:B------:R-:W-:Y:S01]  /*3900*/  ULEA UR5, UR4, UR43, 0x3 ;  /* 0x0000002b04057291 */ /* 0x000fe2000f8e18ff */
[----:B------:R-:W-:-:S04]  /*3910*/  LOP3.LUT R7, R7, UR6, RZ, 0x3c, !PT ;  /* 0x0000000607077c12 */ /* 0x000fc8000f8e3cff */
[----:B-1----:R-:W-:-:S04]  /*3920*/  SHF.L.U32 R0, R7, 0x1f, RZ ;  /* 0x0000001f07007819 */ /* 0x002fc800000006ff */
[----:B------:R-:W1:Y:S02]  /*3930*/  SYNCS.PHASECHK.TRANS64.TRYWAIT P0, [UR5], R0 ;  /* 0x00000000ff0075a7 */ /* 0x000e640008001105 */
[----:B-1----:R-:W-:Y:S05]  /*3940*/  @!P0 BRA `(.L_x_59) ;  /* 0x0000006400908947 */ /* 0x002fea0003800000 */
.L_x_121:
[----:B------:R-:W-:-:S04]  /*3950*/  UIADD3 UR4, UPT, UPT, UR4, 0x1, URZ ;  /* 0x0000000104047890 */ /* 0x000fc8000fffe0ff */
[----:B------:R-:W-:-:S04]  /*3960*/  UISETP.NE.AND UP0, UPT, UR4, 0x3, UPT ;  /* 0x000000030400788c */ /* 0x000fc8000bf05270 */
[----:B------:R-:W-:Y:S02]  /*3970*/  USEL UR5, URZ, 0x1, UP0 ;  /* 0x00000001ff057887 */ /* 0x000fe40008000000 */
[----:B------:R-:W-:-:S04]  /*3980*/  USEL UR4, UR4, URZ, UP0 ;  /* 0x000000ff04047287 */ /* 0x000fc80008000000 */
[----:B------:R-:W-:Y:S01]  /*3990*/  ULEA UR4, UR4, UR43, 0x3 ;  /* 0x0000002b04047291 */ /* 0x000fe2000f8e18ff */
[----:B-1----:R-:W-:-:S04]  /*39a0*/  LOP3.LUT R0, R7, UR5, RZ, 0x3c, !PT ;  /* 0x0000000507007c12 */ /* 0x002fc8000f8e3cff */
[----:B------:R-:W-:-:S04]  /*39b0*/  SHF.L.U32 R0, R0, 0x1f, RZ ;  /* 0x0000001f00007819 */ /* 0x000fc800000006ff */
[----:B------:R-:W1:Y:S02]  /*39c0*/  SYNCS.PHASECHK.TRANS64.TRYWAIT P0, [UR4], R0 ;  /* 0x00000000ff0075a7 */ /* 0x000e640008001104 */
[----:B-1----:R-:W-:Y:S05]  /*39d0*/  @!P0 BRA `(.L_x_60) ;  /* 0x0000006400848947 */ /* 0x002fea0003800000 */
.L_x_123:
[----:B------:R-:W-:Y:S01]  /*39e0*/  NOP ;  /* 0x0000000000007918 */ /* 0x000fe20000000000 */
[----:B-1----:R-:W1:Y:S01]  /*39f0*/  LDS R0, [UR8+0x14] ;  /* 0x00001408ff007984 */ /* 0x002e620008000800 */
[----:B------:R-:W-:Y:S01]  /*3a00*/  ULOP3.LUT UR4, UR65, 0xffff, URZ, 0xc0, !UPT ;  /* 0x0000ffff41047892 */ /* 0x000fe2000f8ec0ff */
[----:B------:R-:W-:Y:S01]  /*3a10*/  UMOV UR5, 0xffff ;  /* 0x0000ffff00057882 */ /* 0x000fe20000000000 */
[----:B------:R-:W-:Y:S02]  /*3a20*/  UMOV UR6, 0x1 ;  /* 0x0000000100067882 */ /* 0x000fe40000000000 */
[----:B------:R-:W-:-:S04]  /*3a30*/  USHF.R.U32.HI UR4, URZ, 0x5, UR4 ;  /* 0x00000005ff047899 */ /* 0x000fc80008011604 */
[----:B------:R-:W-:Y:S02]  /*3a40*/  USHF.L.U32 UR5, UR5, UR4, URZ ;  /* 0x0000000405057299 */ /* 0x000fe400080006ff */
[----:B------:R-:W-:-:S04]  /*3a50*/  USHF.L.U32 UR4, UR6, UR4, URZ ;  /* 0x0000000406047299 */ /* 0x000fc800080006ff */
[----:B-1----:R-:W-:-:S04]  /*3a60*/  LOP3.LUT R0, R0, UR5, RZ, 0xc0, !PT ;  /* 0x0000000500007c12 */ /* 0x002fc8000f8ec0ff */
[----:B------:R-:W-:-:S13]  /*3a70*/  ISETP.NE.AND P0, PT, R0, UR5, PT ;  /* 0x0000000500007c0c */ /* 0x000fda000bf05270 */
[----:B------:R-:W-:Y:S05]  /*3a80*/  @P0 BRA `(.L_x_61) ;  /* 0x0000000000580947 */ /* 0x000fea0003800000 */
[----:B------:R-:W1:Y:S02]  /*3a90*/  LDS R0, [UR8+0x18] ;  /* 0x00001808ff007984 */ /* 0x000e640008000800 */
[----:B-1----:R-:W-:-:S04]  /*3aa0*/  LOP3.LUT R0, R0, UR4, RZ, 0xc0, !PT ;  /* 0x0000000400007c12 */ /* 0x002fc8000f8ec0ff */
[----:B------:R-:W-:-:S13]  /*3ab0*/  ISETP.NE.AND P0, PT, R0, UR4, PT ;  /* 0x0000000400007c0c */ /* 0x000fda000bf05270 */
[----:B------:R-:W-:Y:S05]  /*3ac0*/  @P0 BRA `(.L_x_62) ;  /* 0x00000000003c0947 */ /* 0x000fea0003800000 */
[----:B------:R-:W1:Y:S01]  /*3ad0*/  S2R R2, SR_LANEID ;  /* 0x0000000000027919 */ /* 0x000e620000000000 */
[----:B------:R-:W-:-:S06]  /*3ae0*/  ULOP3.LUT UR5, URZ, UR5, URZ, 0x33, !UPT ;  /* 0x00000005ff057292 */ /* 0x000fcc000f8e33ff */
[----:B------:R-:W-:-:S04]  /*3af0*/  IMAD.U32 R0, RZ, RZ, UR5 ;  /* 0x00000005ff007e24 */ /* 0x000fc8000f8e00ff */
[----:B------:R2:W3:Y:S02]  /*3b00*/  REDUX UR7, R0 ;  /* 0x00000000000773c4 */ /* 0x0004e40000000000 */
[----:B------:R4:W-:Y:S01]  /*3b10*/  UTCATOMSWS.AND URZ, UR5 ;  /* 0x0000000500ff79e3 */ /* 0x0009e20008000000 */
[----:B--2---:R-:W-:Y:S01]  /*3b20*/  LOP3.LUT R0, RZ, UR4, RZ, 0x33, !PT ;  /* 0x00000004ff007c12 */ /* 0x004fe2000f8e33ff */
[----:B------:R-:W-:Y:S02]  /*3b30*/  VOTEU.ANY UR4, UPT, PT ;  /* 0x0000000000047886 */ /* 0x000fe400038e0100 */
[----:B------:R-:W-:Y:S02]  /*3b40*/  UFLO.U32 UR4, UR4 ;  /* 0x00000004000472bd */ /* 0x000fe400080e0000 */
[----:B------:R-:W2:Y:S04]  /*3b50*/  REDUX UR6, R0 ;  /* 0x00000000000673c4 */ /* 0x000ea80000000000 */
[----:B-1----:R-:W-:-:S02]  /*3b60*/  ISETP.EQ.U32.AND P0, PT, R2, UR4, PT ;  /* 0x0000000402007c0c */ /* 0x002fc4000bf02070 */
[----:B---3--:R-:W-:-:S11]  /*3b70*/  MOV R2, UR7 ;  /* 0x0000000700027c02 */ /* 0x008fd60008000f00 */
[----:B------:R4:W-:Y:S01]  /*3b80*/  @P0 ATOMS.AND RZ, [UR8+0x14], R2 ;  /* 0x00001402ffff098c */ /* 0x0009e2000a800008 */
[----:B--2---:R-:W-:-:S05]  /*3b90*/  IMAD.U32 R0, RZ, RZ, UR6 ;  /* 0x00000006ff007e24 */ /* 0x004fca000f8e00ff */
[----:B------:R4:W-:Y:S01]  /*3ba0*/  @P0 ATOMS.AND RZ, [UR8+0x18], R0 ;  /* 0x00001800ffff098c */ /* 0x0009e2000a800008 */
[----:B------:R-:W-:Y:S05]  /*3bb0*/  BRA `(.L_x_63) ;  /* 0x0000000000147947 */ /* 0x000fea0003800000 */
.L_x_62:
[----:B------:R-:W-:Y:S02]  /*3bc0*/  MOV R2, 0x3be0 ;  /* 0x00003be000027802 */ /* 0x000fe40000000f00 */
[----:B-----5:R-:W-:Y:S05]  /*3bd0*/  CALL.REL.NOINC `($__internal_0_$__cuda_sm10x_tcgen05_guardrail_trap_col_being_dealloced_not_returned_by_alloc) ;  /* 0x0000006400b87944 */ /* 0x020fea0003c00000 */
[----:B------:R-:W-:Y:S05]  /*3be0*/  BRA `(.L_x_63) ;  /* 0x0000000000087947 */ /* 0x000fea0003800000 */
.L_x_61:
[----:B------:R-:W-:Y:S02]  /*3bf0*/  MOV R2, 0x3c10 ;  /* 0x00003c1000027802 */ /* 0x000fe40000000f00 */
[----:B-----5:R-:W-:Y:S05]  /*3c00*/  CALL.REL.NOINC `($__internal_2_$__cuda_sm10x_tcgen05_guardrail_trap_unallocated_columns_being_dealloced) ;  /* 0x0000006400c47944 */ /* 0x020fea0003c00000 */
.L_x_63:
[----:B------:R-:W-:Y:S01]  /*3c10*/  NOP ;  /* 0x0000000000007918 */ /* 0x000fe20000000000 */
[----:B----4-:R-:W-:Y:S05]  /*3c20*/  EXIT ;  /* 0x000000000000794d */ /* 0x010fea0003800000 */
.L_x_46:
[----:B------:R-:W-:-:S09]  /*3c30*/  UISETP.NE.OR UP0, UPT, UR18, 0x3, !UP3 ;  /* 0x000000031200788c */ /* 0x000fd2000df05670 */
[----:B------:R-:W-:Y:S05]  /*3c40*/  BRA.U UP0, `(.L_x_64) ;  /* 0x0000000d00c87547 */ /* 0x000fea000b800000 */
[----:B------:R-:W2:Y:S01]  /*3c50*/  LDCU.64 UR4, c[0x0][0x888] ;  /* 0x00011100ff0477ac */ /* 0x000ea20008000a00 */
[----:B------:R-:W-:Y:S02]  /*3c60*/  HFMA2 R10, -RZ, RZ, 0, 0 ;  /* 0x00000000ff0a7431 */ /* 0x000fe400000001ff */
[----:B------:R-:W-:Y:S01]  /*3c70*/  IMAD.MOV.U32 R9, RZ, RZ, 0x1 ;  /* 0x00000001ff097424 */ /* 0x000fe200078e00ff */
[----:B------:R-:W-:Y:S01]  /*3c80*/  MOV R11, 0xa000 ;  /* 0x0000a000000b7802 */ /* 0x000fe20000000f00 */
[----:B------:R-:W3:Y:S01]  /*3c90*/  LDCU UR44, c[0x0][0x370] ;  /* 0x00006e00ff2c77ac */ /* 0x000ee20008000800 */
[----:B------:R-:W-:Y:S01]  /*3ca0*/  IMAD.MOV.U32 R8, RZ, RZ, RZ ;  /* 0x000000ffff087224 */ /* 0x000fe200078e00ff */
[----:B------:R-:W3:Y:S01]  /*3cb0*/  LDCU.128 UR48, c[0x0][0xb10] ;  /* 0x00016200ff3077ac */ /* 0x000ee20008000c00 */
[----:B------:R-:W4:Y:S01]  /*3cc0*/  LDCU UR37, c[0x0][0x374] ;  /* 0x00006e80ff2577ac */ /* 0x000f220008000800 */
[----:B------:R-:W1:Y:S01]  /*3cd0*/  LDCU.64 UR42, c[0x0][0x890] ;  /* 0x00011200ff2a77ac */ /* 0x000e620008000a00 */
[----:B------:R-:W1:Y:S01]  /*3ce0*/  LDCU UR29, c[0x0][0xb0c] ;  /* 0x00016180ff1d77ac */ /* 0x000e620008000800 */
[----:B--2---:R-:W-:Y:S01]  /*3cf0*/  UISETP.NE.U32.AND UP0, UPT, UR4, URZ, UPT ;  /* 0x000000ff0400728c */ /* 0x004fe2000bf05070 */
[----:B------:R-:W2:Y:S01]  /*3d00*/  LDCU UR56, c[0x0][0xb20] ;  /* 0x00016400ff3877ac */ /* 0x000ea20008000800 */
[----:B------:R-:W2:Y:S01]  /*3d10*/  LDCU UR4, c[0x0][0xb30] ;  /* 0x00016600ff0477ac */ /* 0x000ea20008000800 */
[----:B---3--:R-:W-:-:S02]  /*3d20*/  UIMAD.WIDE.U32 UR8, UR44, UR48, URZ ;  /* 0x000000302c0872a5 */ /* 0x008fc4000f8e00ff */
[----:B----4-:R-:W-:Y:S02]  /*3d30*/  UIMAD.WIDE.U32 UR10, UR37, UR51, URZ ;  /* 0x00000033250a72a5 */ /* 0x010fe4000f8e00ff */
[----:B-1----:R-:W-:Y:S02]  /*3d40*/  UISETP.NE.U32.AND UP6, UPT, UR42, URZ, UPT ;  /* 0x000000ff2a00728c */ /* 0x002fe4000bfc5070 */
[----:B------:R-:W-:Y:S01]  /*3d50*/  UISETP.NE.AND.EX UP5, UPT, UR5, URZ, UPT, UP0 ;  /* 0x000000ff0500728c */ /* 0x000fe2000bfa5300 */
[----:B------:R-:W-:Y:S01]  /*3d60*/  UMOV UR6, 0x400 ;  /* 0x0000040000067882 */ /* 0x000fe20000000000 */
[----:B------:R-:W-:Y:S01]  /*3d70*/  UISETP.NE.AND UP0, UPT, UR21, 0x1, UPT ;  /* 0x000000011500788c */ /* 0x000fe2000bf05270 */
[----:B------:R-:W-:Y:S01]  /*3d80*/  UMOV UR8, UR9 ;  /* 0x0000000900087c82 */ /* 0x000fe20008000000 */
[----:B------:R-:W-:Y:S01]  /*3d90*/  UMOV UR45, UR11 ;  /* 0x0000000b002d7c82 */ /* 0x000fe20008000000 */
[----:B------:R-:W-:Y:S01]  /*3da0*/  UISETP.NE.AND UP0, UPT, UR29, 0x1, UPT ;  /* 0x000000011d00788c */ /* 0x000fe2000bf05270 */
[----:B------:R-:W1:Y:S01]  /*3db0*/  LDCU.64 UR54, c[0x0][0x348] ;  /* 0x00006900ff3677ac */ /* 0x000e620008000a00 */
[----:B------:R-:W-:Y:S01]  /*3dc0*/  UMOV UR30, URZ ;  /* 0x000000ff001e7c82 */ /* 0x000fe20008000000 */
[----:B------:R-:W-:-:S02]  /*3dd0*/  UPLOP3.LUT UP1, UPT, UPT, UPT, UPT, 0x40, 0x4 ;  /* 0x000000000004789c */ /* 0x000fc40003f2e870 */
[----:B------:R-:W-:Y:S01]  /*3de0*/  UISETP.GE.AND UP3, UPT, UR21, 0x1, UPT ;  /* 0x000000011500788c */ /* 0x000fe2000bf66270 */
[----:B------:R-:W3:Y:S01]  /*3df0*/  LDCU.64 UR22, c[0x0][0xb28] ;  /* 0x00016500ff1677ac */ /* 0x000ee20008000a00 */
[----:B------:R-:W-:Y:S02]  /*3e00*/  ULEA UR6, UR15, UR6, 0x18 ;  /* 0x000000060f067291 */ /* 0x000fe4000f8ec0ff */
[----:B------:R-:W-:Y:S02]  /*3e10*/  UISETP.NE.AND.EX UP6, UPT, UR43, URZ, UPT, UP6 ;  /* 0x000000ff2b00728c */ /* 0x000fe4000bfc5360 */
[----:B------:R-:W-:Y:S02]  /*3e20*/  USHF.R.U32.HI UR52, URZ, UR49, UR8 ;  /* 0x00000031ff347299 */ /* 0x000fe40008011608 */
[----:B--2---:R-:W-:Y:S02]  /*3e30*/  USHF.R.U32.HI UR45, URZ, UR56, UR45 ;  /* 0x00000038ff2d7299 */ /* 0x004fe4000801162d */
[----:B------:R-:W-:-:S02]  /*3e40*/  UISETP.NE.AND UP0, UPT, UR50, 0x1, UPT ;  /* 0x000000013200788c */ /* 0x000fc4000bf05270 */
[----:B------:R-:W-:-:S11]  /*3e50*/  UISETP.NE.AND UP4, UPT, UR4, 0x1, UPT ;  /* 0x000000010400788c */ /* 0x000fd6000bf85270 */
.L_x_72:
[----:B------:R-:W-:Y:S02]  /*3e60*/  LEA R2, R8, UR6, 0x3 ;  /* 0x0000000608027c11 */ /* 0x000fe4000f8e18ff */
[----:B------:R-:W-:Y:S02]  /*3e70*/  SHF.L.U32 R0, R10, 0x1f, RZ ;  /* 0x0000001f0a007819 */ /* 0x000fe400000006ff */
[----:B------:R-:W-:Y:S02]  /*3e80*/  LEA R4, R8, UR6, 0x4 ;  /* 0x0000000608047c11 */ /* 0x000fe4000f8e20ff */
[----:B--2---:R-:W2:Y:S02]  /*3e90*/  SYNCS.PHASECHK.TRANS64.TRYWAIT P0, [R2+URZ+0x50], R0 ;  /* 0x00005000020075a7 */ /* 0x004ea400080011ff */
[----:B--2---:R-:W-:Y:S05]  /*3ea0*/  @!P0 BRA `(.L_x_65) ;  /* 0x0000006000688947 */ /* 0x004fea0003800000 */
.L_x_124:
[----:B------:R-:W4:Y:S01]  /*3eb0*/  LDS.128 R4, [R4+0xd0] ;  /* 0x0000d00004047984 */ /* 0x000f220000000c00 */
[----:B------:R-:W-:Y:S01]  /*3ec0*/  UISETP.GE.AND UP0, UPT, UR21, 0x1, UPT ;  /* 0x000000011500788c */ /* 0x000fe2000bf06270 */
[----:B------:R-:W-:Y:S01]  /*3ed0*/  @!PT LDS RZ, [RZ] ;  /* 0x00000000fffff984 */ /* 0x000fe20000000800 */
[----:B------:R-:W-:Y:S01]  /*3ee0*/  @!PT LDS RZ, [RZ] ;  /* 0x00000000fffff984 */ /* 0x000fe20000000800 */
[----:B------:R-:W-:Y:S01]  /*3ef0*/  @!PT LDS RZ, [RZ] ;  /* 0x00000000fffff984 */ /* 0x000fe20000000800 */
[----:B------:R-:W-:Y:S01]  /*3f00*/  @!PT LDS RZ, [RZ] ;  /* 0x00000000fffff984 */ /* 0x000fe20000000800 */
[----:B------:R1:W-:Y:S06]  /*3f10*/  MEMBAR.ALL.CTA ;  /* 0x0000000000007992 */ /* 0x0003ec0000008000 */
[----:B-1----:R-:W1:Y:S01]  /*3f20*/  FENCE.VIEW.ASYNC.S ;  /* 0x00000000000073c6 */ /* 0x002e620000000000 */
[----:B----4-:R-:W-:Y:S11]  /*3f30*/  LOP3.LUT P0, RZ, R6, 0x1, RZ, 0xc0, !PT ;  /* 0x0000000106ff7812 */ /* 0x010ff6000780c0ff */
[----:B------:R-:W-:Y:S02]  /*3f40*/  @!UPT UIADD3 URZ, UPT, UPT, URZ, URZ, URZ ;  /* 0x000000fffffff290 */ /* 0x000fe4000fffe0ff */
[----:B-1----:R-:W-:Y:S01]  /*3f50*/  VOTEU.ANY UP3, P0 ;  /* 0x0000000000ff7886 */ /* 0x002fe20000060100 */
[----:B------:R-:W-:Y:S11]  /*3f60*/  PLOP3.LUT P0, PT, PT, PT, UP3, 0x80, 0x8 ;  /* 0x000000000008781c */ /* 0x000ff60003f0f038 */
[----:B------:R-:W-:Y:S02]  /*3f70*/  @!UPT UIADD3 URZ, UPT, UPT, URZ, URZ, URZ ;  /* 0x000000fffffff290 */ /* 0x000fe4000fffe0ff */
[----:B--2---:R-:W-:Y:S02]  /*3f80*/  @P0 SHF.R.U32.HI R0, RZ, 0x10, R5 ;  /* 0x00000010ff000819 */ /* 0x004fe40000011605 */
[----:B------:R-:W-:Y:S02]  /*3f90*/  @P0 MOV R3, R4 ;  /* 0x0000000400030202 */ /* 0x000fe40000000f00 */
[----:B------:R-:W-:Y:S01]  /*3fa0*/  @P0 R2UR UR4, R0 ;  /* 0x00000000000402ca */ /* 0x000fe200000e0000 */
[----:B------:R-:W-:Y:S01]  /*3fb0*/  VIADD R0, R2, 0x60 ;  /* 0x0000006002007836 */ /* 0x000fe20000000000 */
[----:B------:R-:W-:Y:S02]  /*3fc0*/  @P0 LOP3.LUT R4, R5, 0xffff, RZ, 0xc0, !PT ;  /* 0x0000ffff05040812 */ /* 0x000fe400078ec0ff */
[----:B------:R-:W-:Y:S02]  /*3fd0*/  @P0 R2UR UR7, R3 ;  /* 0x00000000030702ca */ /* 0x000fe400000e0000 */
[----:B------:R-:W-:Y:S02]  /*3fe0*/  PRMT R0, RZ, 0x654, R0 ;  /* 0x00000654ff007816 */ /* 0x000fe40000000000 */
[----:B------:R-:W-:Y:S02]  /*3ff0*/  @P0 R2UR UR5, R4 ;  /* 0x00000000040502ca */ /* 0x000fe400000e0000 */
[----:B------:R1:W-:Y:S03]  /*4000*/  SYNCS.ARRIVE.TRANS64.RED.A1T0 RZ, [R0+URZ], RZ ;  /* 0x000000ff00ff79a7 */ /* 0x0003e600081004ff */
[----:B------:R-:W-:Y:S04]  /*4010*/  @UP3 UMOV UR31, UR4 ;  /* 0x00000004001f3c82 */ /* 0x000fe80008000000 */
[----:B------:R-:W-:Y:S04]  /*4020*/  @UP3 UMOV UR14, UR7 ;  /* 0x00000007000e3c82 */ /* 0x000fe80008000000 */
[----:B------:R-:W-:Y:S01]  /*4030*/  @UP3 UMOV UR13, UR5 ;  /* 0x00000005000d3c82 */ /* 0x000fe20008000000 */
[----:B------:R-:W-:Y:S05]  /*4040*/  BRA.U !UP0, `(.L_x_66) ;  /* 0x0000000108c07547 */ /* 0x000fea000b800000 */
[----:B------:R-:W-:Y:S02]  /*4050*/  UIMAD.WIDE.U32 UR10, UR13, UR51, URZ ;  /* 0x000000330d0a72a5 */ /* 0x000fe4000f8e00ff */
[----:B------:R-:W-:Y:S02]  /*4060*/  UP2UR UR12, UPR, URZ, 0x4 ;  /* 0x00000004ff0c7883 */ /* 0x000fe40008000000 */
[----:B------:R-:W-:Y:S02]  /*4070*/  UISETP.NE.AND UP2, UPT, UR50, 0x1, UPT ;  /* 0x000000013200788c */ /* 0x000fe4000bf45270 */
[----:B------:R-:W-:Y:S02]  /*4080*/  UIMAD.WIDE.U32 UR16, UR14, UR48, URZ ;  /* 0x000000300e1072a5 */ /* 0x000fe4000f8e00ff */
[----:B------:R-:W-:Y:S02]  /*4090*/  USEL UR4, UR37, UR45, !UP2 ;  /* 0x0000002d25047287 */ /* 0x000fe4000d000000 */
[----:B------:R-:W-:Y:S02]  /*40a0*/  UISETP.NE.AND UP0, UPT, UR29, 0x1, UPT ;  /* 0x000000011d00788c */ /* 0x000fe4000bf05270 */
[----:B------:R-:W-:Y:S02]  /*40b0*/  UP2UR UR20, UPR, URZ, 0x2 ;  /* 0x00000002ff147883 */ /* 0x000fe40008000000 */
[----:B------:R-:W-:Y:S02]  /*40c0*/  UISETP.NE.AND UP1, UPT, UR21, 0x1, UPT ;  /* 0x000000011500788c */ /* 0x000fe4000bf25270 */
[----:B---3--:R-:W-:Y:S02]  /*40d0*/  UIMAD.WIDE.U32 UR18, UR4, UR22, URZ ;  /* 0x00000016041272a5 */ /* 0x008fe4000f8e00ff */
[----:B------:R-:W-:Y:S01]  /*40e0*/  USEL UR8, UR44, UR52, !UP0 ;  /* 0x000000342c087287 */ /* 0x000fe2000c000000 */
[----:B------:R-:W-:Y:S02]  /*40f0*/  UMOV UR5, UR11 ;  /* 0x0000000b00057c82 */ /* 0x000fe40008000000 */
[----:B------:R-:W-:Y:S02]  /*4100*/  USHF.R.U32.HI UR7, URZ, UR56, UR5 ;  /* 0x00000038ff077299 */ /* 0x000fe40008011605 */
[----:B------:R-:W-:Y:S02]  /*4110*/  UIMAD.WIDE.U32 UR24, UR8, UR22, URZ ;  /* 0x00000016081872a5 */ /* 0x000fe4000f8e00ff */
[----:B------:R-:W-:Y:S02]  /*4120*/  USEL UR7, UR13, UR7, !UP2 ;  /* 0x000000070d077287 */ /* 0x000fe4000d000000 */
[----:B------:R-:W-:Y:S02]  /*4130*/  UISETP.NE.AND UP2, UPT, UR12, URZ, UPT ;  /* 0x000000ff0c00728c */ /* 0x000fe4000bf45270 */
[----:B------:R-:W-:Y:S01]  /*4140*/  UIMAD.WIDE.U32 UR10, UR7, UR22, URZ ;  /* 0x00000016070a72a5 */ /* 0x000fe2000f8e00ff */
[----:B------:R-:W-:Y:S02]  /*4150*/  UMOV UR5, UR17 ;  /* 0x0000001100057c82 */ /* 0x000fe40008000000 */
[----:B------:R-:W-:Y:S03]  /*4160*/  USHF.R.U32.HI UR9, URZ, UR49, UR5 ;  /* 0x00000031ff097299 */ /* 0x000fe60008011605 */
[----:B------:R-:W-:Y:S02]  /*4170*/  UMOV UR5, UR19 ;  /* 0x0000001300057c82 */ /* 0x000fe40008000000 */
[----:B------:R-:W-:Y:S03]  /*4180*/  @UP1 USHF.R.U32.HI UR4, URZ, UR23, UR5 ;  /* 0x00000017ff041299 */ /* 0x000fe60008011605 */
[----:B------:R-:W-:Y:S01]  /*4190*/  UMOV UR5, UR25 ;  /* 0x0000001900057c82 */ /* 0x000fe20008000000 */
[----:B------:R-:W-:Y:S02]  /*41a0*/  UIMAD UR4, UR21, UR4, URZ ;  /* 0x00000004150472a4 */ /* 0x000fe4000f8e02ff */
[----:B------:R-:W-:Y:S02]  /*41b0*/  @UP1 USHF.R.U32.HI UR8, URZ, UR23, UR5 ;  /* 0x00000017ff081299 */ /* 0x000fe40008011605 */
[----:B------:R-:W-:Y:S02]  /*41c0*/  USEL UR5, UR14, UR9, !UP0 ;  /* 0x000000090e057287 */ /* 0x000fe4000c000000 */
[----:B------:R-:W-:Y:S02]  /*41d0*/  UIMAD UR9, UR21, UR8, URZ ;  /* 0x00000008150972a4 */ /* 0x000fe4000f8e02ff */
[----:B------:R-:W-:Y:S03]  /*41e0*/  UISETP.GE.AND UP0, UPT, UR7, UR4, UPT ;  /* 0x000000040700728c */ /* 0x000fe6000bf06270 */
[----:B------:R-:W-:Y:S01]  /*41f0*/  UMOV UR4, UR11 ;  /* 0x0000000b00047c82 */ /* 0x000fe20008000000 */
[----:B------:R-:W-:Y:S02]  /*4200*/  UISETP.GE.OR UP0, UPT, UR5, UR9, UP0 ;  /* 0x000000090500728c */ /* 0x000fe40008706670 */
[----:B------:R-:W-:Y:S02]  /*4210*/  USHF.R.U32.HI UR4, URZ, UR23, UR4 ;  /* 0x00000017ff047299 */ /* 0x000fe40008011604 */
[----:B------:R-:W-:Y:S02]  /*4220*/  UIMAD.WIDE.U32 UR10, UR5, UR22, URZ ;  /* 0x00000016050a72a5 */ /* 0x000fe4000f8e00ff */
[----:B------:R-:W-:Y:S04]  /*4230*/  USEL UR12, UR7, UR4, !UP1 ;  /* 0x00000004070c7287 */ /* 0x000fe8000c800000 */
[----:B------:R-:W-:Y:S01]  /*4240*/  UIADD3 UR9, UPT, UPT, -UR12, URZ, URZ ;  /* 0x000000ff0c097290 */ /* 0x000fe2000fffe1ff */
[----:B------:R-:W-:Y:S02]  /*4250*/  @!UP0 UMOV UR4, UR11 ;  /* 0x0000000b00048c82 */ /* 0x000fe40008000000 */
[----:B------:R-:W-:Y:S02]  /*4260*/  @!UP0 USHF.R.U32.HI UR4, URZ, UR23, UR4 ;  /* 0x00000017ff048299 */ /* 0x000fe40008011604 */
[----:B------:R-:W-:Y:S02]  /*4270*/  UIMAD UR9, UR21, UR9, UR7 ;  /* 0x00000009150972a4 */ /* 0x000fe4000f8e0207 */
[----:B------:R-:W-:Y:S02]  /*4280*/  @!UP0 USEL UR4, UR5, UR4, !UP1 ;  /* 0x0000000405048287 */ /* 0x000fe4000c800000 */
[----:B------:R-:W-:Y:S02]  /*4290*/  UISETP.NE.AND UP1, UPT, UR20, URZ, UPT ;  /* 0x000000ff1400728c */ /* 0x000fe4000bf25270 */
[----:B------:R-:W-:Y:S02]  /*42a0*/  @!UP0 UIMAD UR8, UR8, UR9, UR4 ;  /* 0x00000009080882a4 */ /* 0x000fe4000f8e0204 */
[----:B------:R-:W-:Y:S02]  /*42b0*/  @!UP0 UIADD3 UR10, UPT, UPT, UR12, -UR4, URZ ;  /* 0x800000040c0a8290 */ /* 0x000fe4000fffe0ff */
[----:B------:R-:W-:Y:S02]  /*42c0*/  UIADD3 UR9, UPT, UPT, -UR7, URZ, URZ ;  /* 0x000000ff07097290 */ /* 0x000fe4000fffe1ff */
[----:B------:R-:W-:Y:S02]  /*42d0*/  UIADD3 UR4, UPT, UPT, -UR5, URZ, URZ ;  /* 0x000000ff05047290 */ /* 0x000fe4000fffe1ff */
[----:B------:R-:W-:Y:S03]  /*42e0*/  @!UP0 UIMAD UR7, UR10, UR21, UR5 ;  /* 0x000000150a0782a4 */ /* 0x000fe6000f8e0205 */
[----:B------:R-:W-:Y:S01]  /*42f0*/  @!UP0 UMOV UR5, UR8 ;  /* 0x0000000800058c82 */ /* 0x000fe20008000000 */
[----:B------:R-:W-:Y:S02]  /*4300*/  UIMAD UR8, UR29, UR4, UR14 ;  /* 0x000000041d0872a4 */ /* 0x000fe4000f8e020e */
[----:B------:R-:W-:Y:S02]  /*4310*/  UIMAD UR4, UR50, UR9, UR13 ;  /* 0x00000009320472a4 */ /* 0x000fe4000f8e020d */
[----:B------:R-:W-:Y:S02]  /*4320*/  UIMAD UR14, UR5, UR29, UR8 ;  /* 0x0000001d050e72a4 */ /* 0x000fe4000f8e0208 */
[----:B------:R-:W-:Y:S11]  /*4330*/  UIMAD UR13, UR7, UR50, UR4 ;  /* 0x00000032070d72a4 */ /* 0x000ff6000f8e0204 */
[----:B------:R-:W-:Y:S01]  /*4340*/  @!UPT UIADD3 URZ, UPT, UPT, URZ, URZ, URZ ;  /* 0x000000fffffff290 */ /* 0x000fe2000fffe0ff */
.L_x_66:
[----:B------:R-:W2:Y:S01]  /*4350*/  @!UP4 LDCU.128 UR16, c[0x0][0xb10] ;  /* 0x00016200ff10c7ac */ /* 0x000ea20008000c00 */
[----:B------:R-:W-:Y:S04]  /*4360*/  ISETP.NE.U32.AND P0, PT, RZ, UR42, PT ;  /* 0x0000002aff007c0c */ /* 0x000fe8000bf05070 */
[----:B------:R-:W-:Y:S01]  /*4370*/  ISETP.NE.AND.EX P0, PT, RZ, UR43, PT, P0 ;  /* 0x0000002bff007c0c */ /* 0x000fe2000bf05300 */
[----:B------:R-:W4:Y:S01]  /*4380*/  @!UP4 LDCU UR5, c[0x0][0xb0c] ;  /* 0x00016180ff05c7ac */ /* 0x000f220008000800 */
[----:B--2---:R-:W-:Y:S02]  /*4390*/  UIMAD.WIDE.U32 UR8, UR14, UR16, URZ ;  /* 0x000000100e0872a5 */ /* 0x004fe4000f8e00ff */
[----:B------:R-:W-:Y:S05]  /*43a0*/  UIMAD.WIDE.U32 UR10, UR13, UR19, URZ ;  /* 0x000000130d0a72a5 */ /* 0x000fea000f8e00ff */
[----:B------:R-:W-:Y:S01]  /*43b0*/  @!UP4 UMOV UR4, UR9 ;  /* 0x000000090004cc82 */ /* 0x000fe20008000000 */
[----:B----4-:R-:W-:Y:S02]  /*43c0*/  @!UP4 UISETP.NE.AND UP0, UPT, UR5, 0x1, UPT ;  /* 0x000000010500c88c */ /* 0x010fe4000bf05270 */
[----:B------:R-:W-:Y:S01]  /*43d0*/  @!UP4 USHF.R.U32.HI UR4, URZ, UR17, UR4 ;  /* 0x00000011ff04c299 */ /* 0x000fe20008011604 */
[----:B------:R-:W-:Y:S03]  /*43e0*/  @!UP4 UMOV UR7, UR11 ;  /* 0x0000000b0007cc82 */ /* 0x000fe60008000000 */
[----:B------:R-:W-:Y:S02]  /*43f0*/  @!UP4 USEL UR8, UR14, UR4, !UP0 ;  /* 0x000000040e08c287 */ /* 0x000fe4000c000000 */
[----:B------:R-:W-:Y:S05]  /*4400*/  @!UP4 UISETP.NE.AND UP0, UPT, UR18, 0x1, UPT ;  /* 0x000000011200c88c */ /* 0x000fea000bf05270 */
[----:B------:R-:W2:Y:S02]  /*4410*/  @!UP4 LDCU UR4, c[0x0][0xb20] ;  /* 0x00016400ff04c7ac */ /* 0x000ea40008000800 */
[----:B--2---:R-:W-:Y:S04]  /*4420*/  @!UP4 USHF.R.U32.HI UR7, URZ, UR4, UR7 ;  /* 0x00000004ff07c299 */ /* 0x004fe80008011607 */
[----:B------:R-:W-:Y:S04]  /*4430*/  @!UP4 USEL UR7, UR13, UR7, !UP0 ;  /* 0x000000070d07c287 */ /* 0x000fe8000c000000 */
[----:B------:R-:W-:Y:S02]  /*4440*/  @!UP4 UIADD3 UR4, UPT, UPT, -UR8, UR7, URZ ;  /* 0x000000070804c290 */ /* 0x000fe4000fffe1ff */
[----:B------:R-:W-:Y:S02]  /*4450*/  @!UP4 UIADD3 UR7, UPT, UPT, UR8, -UR7, URZ ;  /* 0x800000070807c290 */ /* 0x000fe4000fffe0ff */
[----:B------:R-:W-:Y:S02]  /*4460*/  @!UP4 UIMAD UR14, UR4, UR5, UR14 ;  /* 0x00000005040ec2a4 */ /* 0x000fe4000f8e020e */
[----:B------:R-:W-:Y:S01]  /*4470*/  @!UP4 UIMAD UR13, UR7, UR18, UR13 ;  /* 0x00000012070dc2a4 */ /* 0x000fe2000f8e020d */
[----:B------:R-:W-:Y:S11]  /*4480*/  BRA.U UP1, `(.L_x_67) ;  /* 0x0000000101107547 */ /* 0x000ff6000b800000 */
[----:B-1----:R-:W-:Y:S04]  /*4490*/  MOV R0, UR53 ;  /* 0x0000003500007c02 */ /* 0x002fe80008000f00 */
[----:B------:R-:W-:Y:S04]  /*44a0*/  SHF.L.U32 R0, R0, 0x1f, RZ ;  /* 0x0000001f00007819 */ /* 0x000fe800000006ff */
[----:B------:R-:W1:Y:S02]  /*44b0*/  SYNCS.PHASECHK.TRANS64.TRYWAIT P1, [UR6+0x48], R0 ;  /* 0x00004800ff0075a7 */ /* 0x000e640008021106 */
[----:B-1----:R-:W-:Y:S05]  /*44c0*/  @!P1 BRA `(.L_x_68) ;  /* 0x0000005800f49947 */ /* 0x002fea0003800000 */
.L_x_67:
[----:B------:R-:W-:Y:S05]  /*44d0*/  BRA.U !UP6, `(.L_x_69) ;  /* 0x000000010e407547 */ /* 0x000fea000b800000 */
[----:B------:R-:W-:Y:S01]  /*44e0*/  UPLOP3.LUT UP2, UPT, UPT, UPT, UP5, 0x80, 0x8 ;  /* 0x000000000008789c */ /* 0x000fe20003f4f050 */
[----:B-1----:R-:W-:Y:S01]  /*44f0*/  HFMA2 R0, -RZ, RZ, 0, 5.9604644775390625e-08 ;  /* 0x00000001ff007431 */ /* 0x002fe200000001ff */
[----:B------:R-:W1:Y:S04]  /*4500*/  LDCU.64 UR8, c[0x0][0x358] ;  /* 0x00006b00ff0877ac */ /* 0x000e680008000a00 */
[----:B------:R-:W-:Y:S05]  /*4510*/  PLOP3.LUT P1, PT, PT, PT, UP2, 0x80, 0x8 ;  /* 0x000000000008781c */ /* 0x000fea0003f2f028 */
[----:B------:R-:W2:Y:S01]  /*4520*/  @UP2 LDCU.64 UR4, c[0x0][0x888] ;  /* 0x00011100ff0427ac */ /* 0x000ea20008000a00 */
[----:B------:R-:W-:Y:S07]  /*4530*/  @UP2 UIMAD UR7, UR36, UR42, URZ ;  /* 0x0000002a240722a4 */ /* 0x000fee000f8e02ff */
[----:B------:R-:W-:Y:S01]  /*4540*/  @P1 PRMT R4, R0, 0x7610, R4 ;  /* 0x0000761000041816 */ /* 0x000fe20000000004 */
[----:B--2---:R-:W-:Y:S06]  /*4550*/  @UP2 UIMAD.WIDE UR4, UR7, 0x4, UR4 ;  /* 0x00000004070428a5 */ /* 0x004fec000f8e0204 */
[----:B------:R-:W-:Y:S02]  /*4560*/  IMAD.U32 R2, RZ, RZ, UR4 ;  /* 0x00000004ff027e24 */ /* 0x000fe4000f8e00ff */
[----:B------:R-:W-:Y:S03]  /*4570*/  IMAD.U32 R3, RZ, RZ, UR5 ;  /* 0x00000005ff037e24 */ /* 0x000fe6000f8e00ff */
[----:B------:R-:W2:Y:S02]  /*4580*/  @!UP2 LDCU UR4, c[0x0][0x880] ;  /* 0x00011000ff04a7ac */ /* 0x000ea40008000800 */
[----:B-1---5:R1:W5:Y:S02]  /*4590*/  @P1 LDG.E R157, desc[UR8][R2.64] ;  /* 0x00000008029d1981 */ /* 0x022364000c1e1900 */
[----:B-1----:R-:W-:Y:S05]  /*45a0*/  IMAD.MOV.U32 R2, RZ, RZ, 0x1 ;  /* 0x00000001ff027424 */ /* 0x002fea00078e00ff */
[----:B------:R-:W-:Y:S05]  /*45b0*/  @!P1 PRMT R4, R2, 0x7610, R4 ;  /* 0x0000761002049816 */ /* 0x000fea0000000004 */
[----:B------:R4:W-:Y:S02]  /*45c0*/  STL.S16 [R1+0x44], R4 ;  /* 0x0000440401007387 */ /* 0x0009e40000100600 */
[----:B--2-4-:R-:W-:Y:S07]  /*45d0*/  @!P1 MOV R157, UR4 ;  /* 0x00000004009d9c02 */ /* 0x014fee0008000f00 */
.L_x_69:
[----:B-----5:R-:W-:Y:S01]  /*45e0*/  @!P0 FSETP.EQ.AND P1, PT, R157, RZ, PT ;  /* 0x000000ff9d00820b */ /* 0x020fe20003f22000 */
[----:B------:R-:W-:Y:S01]  /*45f0*/  @!UPT UIADD3 URZ, UPT, UPT, URZ, URZ, URZ ;  /* 0x000000fffffff290 */ /* 0x000fe2000fffe0ff */
[----:B------:R-:W-:Y:S11]  /*4600*/  @!P0 BRA `(.L_x_70) ;  /* 0x00000000001c8947 */ /* 0x000ff60003800000 */
[----:B------:R-:W-:Y:S01]  /*4610*/  PLOP3.LUT P1, PT, PT, PT, UP2, 0x80, 0x8 ;  /* 0x000000000008781c */ /* 0x000fe20003f2f028 */
[----:B-1----:R-:W2:Y:S03]  /*4620*/  LDL R0, [R1+0x44] ;  /* 0x0000440001007983 */ /* 0x002ea60000100800 */
[----:B------:R-:W-:Y:S02]  /*4630*/  PLOP3.LUT P1, PT, P1, PT, PT, 0x8, 0x80 ;  /* 0x000000000080781c */ /* 0x000fe40000f2e170 */
[----:B--2---:R-:W-:Y:S11]  /*4640*/  LOP3.LUT P0, RZ, R0, 0xff, RZ, 0xc0, !PT ;  /* 0x000000ff00ff7812 */ /* 0x004ff6000780c0ff */
[----:B------:R-:W-:Y:S02]  /*4650*/  @!UPT UIADD3 URZ, UPT, UPT, URZ, URZ, URZ ;  /* 0x000000fffffff290 */ /* 0x000fe4000fffe0ff */
[----:B------:R-:W-:Y:S11]  /*4660*/  @P0 FSETP.EQ.AND P1, PT, R157, RZ, PT ;  /* 0x000000ff9d00020b */ /* 0x000ff60003f22000 */
[----:B------:R-:W-:Y:S02]  /*4670*/  @!UPT UIADD3 URZ, UPT, UPT, URZ, URZ, URZ ;  /* 0x000000fffffff290 */ /* 0x000fe4000fffe0ff */
.L_x_70:
[----:B------:R-:W-:Y:S01]  /*4680*/  ULEA UR5, UR30, UR6, 0x3 ;  /* 0x000000061e057291 */ /* 0x000fe2000f8e18ff */
[----:B-1----:R-:W-:Y:S02]  /*4690*/  SHF.L.U32 R2, R9, 0x1f, RZ ;  /* 0x0000001f09027819 */ /* 0x002fe400000006ff */
[----:B------:R-:W-:Y:S01]  /*46a0*/  ELECT P0, URZ, PT ;  /* 0x0000000000ff782f */ /* 0x000fe20003800000 */
[----:B------:R-:W-:Y:S05]  /*46b0*/  VIADD R0, R8, 0x1 ;  /* 0x0000000108007836 */ /* 0x000fea0000000000 */
[----:B------:R-:W1:Y:S02]  /*46c0*/  SYNCS.PHASECHK.TRANS64.TRYWAIT P2, [UR5+0x30], R2 ;  /* 0x00003002ff0075a7 */ /* 0x000e640008041105 */
[----:B-1----:R-:W-:Y:S05]  /*46d0*/  @!P2 BRA `(.L_x_71) ;  /* 0x000000580088a947 */ /* 0x002fea0003800000 */
.L_x_127:
[----:B------:R-:W-:Y:S01]  /*46e0*/  UIADD3 UR33, UPT, UPT, UR5, 0x20, URZ ;  /* 0x0000002005217890 */ /* 0x000fe2000fffe0ff */
[----:B------:R-:W-:Y:S01]  /*46f0*/  PLOP3.LUT P0, PT, P1, P0, PT, 0xf2, 0x2f ;  /* 0x00000000002f781c */ /* 0x000fe20000f01e72 */
[----:B------:R-:W-:Y:S01]  /*4700*/  UMOV UR40, 0x0 ;  /* 0x0000000000287882 */ /* 0x000fe20000000000 */
[----:B------:R-:W-:Y:S01]  /*4710*/  UMOV UR41, 0x10000000 ;  /* 0x1000000000297882 */ /* 0x000fe20000000000 */
[----:B------:R-:W-:Y:S01]  /*4720*/  UMOV UR28, UR36 ;  /* 0x00000024001c7c82 */ /* 0x000fe20008000000 */
[----:B------:R-:W-:Y:S01]  /*4730*/  UMOV UR12, UR36 ;  /* 0x00000024000c7c82 */ /* 0x000fe20008000000 */
[----:B------:R-:W-:Y:S01]  /*4740*/  UMOV UR20, UR36 ;  /* 0x0000002400147c82 */ /* 0x000fe20008000000 */
[----:B------:R-:W-:Y:S01]  /*4750*/  UMOV UR25, UR33 ;  /* 0x0000002100197c82 */ /* 0x000fe20008000000 */
[----:B------:R-:W-:Y:S01]  /*4760*/  UMOV UR9, UR33 ;  /* 0x0000002100097c82 */ /* 0x000fe20008000000 */
[----:B------:R-:W-:Y:S01]  /*4770*/  UMOV UR17, UR33 ;  /* 0x0000002100117c82 */ /* 0x000fe20008000000 */
[C---:B------:R-:W-:Y:S04]  /*4780*/  ISETP.NE.AND P1, PT, R0.reuse, 0x2, PT ;  /* 0x000000020000780c */ /* 0x040fe80003f25270 */
[----:B------:R-:W-:Y:S01]  /*4790*/  VOTEU.ALL UP0, P0 ;  /* 0x0000000000ff7886 */ /* 0x000fe20000000000 */
[----:B-1----:R-:W-:Y:S02]  /*47a0*/  SEL R2, RZ, 0x1, P1 ;  /* 0x00000001ff027807 */ /* 0x002fe40000800000 */
[----:B------:R-:W-:Y:S02]  /*47b0*/  SEL R8, R0, RZ, P1 ;  /* 0x000000ff00087207 */ /* 0x000fe40000800000 */
[----:B------:R-:W-:Y:S01]  /*47c0*/  @!UP0 UIADD3 UR38, UP1, UPT, UR54, 0x580, URZ ;  /* 0x0000058036268890 */ /* 0x000fe2000ff3e0ff */
[----:B------:R-:W-:Y:S01]  /*47d0*/  LOP3.LUT R10, R10, R2, RZ, 0x3c, !PT ;  /* 0x000000020a0a7212 */ /* 0x000fe200078e3cff */
[----:B------:R-:W-:Y:S02]  /*47e0*/  @!UP0 UIMAD UR4, UR30, 0xa000, UR6 ;  /* 0x0000a0001e0488a4 */ /* 0x000fe4000f8e0206 */
[----:B------:R-:W-:Y:S02]  /*47f0*/  @!UP0 UIADD3.X UR39, UPT, UPT, URZ, UR55, URZ, UP1, !UPT ;  /* 0x00000037ff278290 */ /* 0x000fe40008ffe4ff */
[----:B------:R-:W-:Y:S02]  /*4800*/  @!UP0 USHF.L.U32 UR35, UR46, 0x7, URZ ;  /* 0x000000072e238899 */ /* 0x000fe400080006ff */
[----:B------:R-:W-:Y:S02]  /*4810*/  @!UP0 UIMAD UR34, UR47, 0xa0, URZ ;  /* 0x000000a02f2288a4 */ /* 0x000fe4000f8e02ff */
[----:B------:R-:W-:Y:S02]  /*4820*/  @!UP0 UIADD3 UR32, UPT, UPT, UR4, 0x200, URZ ;  /* 0x0000020004208890 */ /* 0x000fe4000fffe0ff */
[----:B------:R-:W-:Y:S01]  /*4830*/  @!UP0 UIADD3 UR26, UPT, UPT, UR34, 0x20, URZ ;  /* 0x00000020221a8890 */ /* 0x000fe2000fffe0ff */
[----:B------:R-:W-:Y:S01]  /*4840*/  VOTEU.ALL UP1, P0 ;  /* 0x0000000000ff7886 */ /* 0x000fe20000020000 */
[----:B------:R-:W-:Y:S01]  /*4850*/  @!UP0 UIADD3 UR24, UPT, UPT, UR4, 0x2200, URZ ;  /* 0x0000220004188890 */ /* 0x000fe2000fffe0ff */
[----:B------:R-:W-:Y:S01]  /*4860*/  UMOV UR27, UR35 ;  /* 0x00000023001b7c82 */ /* 0x000fe20008000000 */
[----:B------:R-:W-:Y:S03]  /*4870*/  @!UP0 UIADD3 UR10, UPT, UPT, UR34, 0x40, URZ ;  /* 0x00000040220a8890 */ /* 0x000fe6000fffe0ff */
[----:B------:R1:W-:Y:S01]  /*4880*/  @!UP1 UTMALDG.3D [UR32], [UR38], desc[UR40] ;  /* 0x00002820260095b4 */ /* 0x0003e20008011000 */
[----:B------:R-:W-:Y:S01]  /*4890*/  @!UP0 UIADD3 UR8, UPT, UPT, UR4, 0x4200, URZ ;  /* 0x0000420004088890 */ /* 0x000fe2000fffe0ff */
[----:B------:R-:W-:Y:S01]  /*48a0*/  VOTEU.ALL UP1, P0 ;  /* 0x0000000000ff7886 */ /* 0x000fe20000020000 */
[----:B------:R-:W-:Y:S01]  /*48b0*/  UMOV UR11, UR35 ;  /* 0x00000023000b7c82 */ /* 0x000fe20008000000 */
[----:B------:R-:W-:Y:S02]  /*48c0*/  @!UP0 UIADD3 UR18, UPT, UPT, UR34, 0x60, URZ ;  /* 0x0000006022128890 */ /* 0x000fe4000fffe0ff */
[----:B------:R-:W-:Y:S01]  /*48d0*/  @!UP0 UIADD3 UR16, UPT, UPT, UR4, 0x6200, URZ ;  /* 0x0000620004108890 */ /* 0x000fe2000fffe0ff */
[----:B------:R-:W-:Y:S01]  /*48e0*/  @!UP1 UTMALDG.3D [UR24], [UR38], desc[UR40] ;  /* 0x00002818260095b4 */ /* 0x000fe20008011000 */
[----:B------:R-:W-:Y:S01]  /*48f0*/  UIADD3 UR47, UPT, UPT, UR13, UR62, URZ ;  /* 0x0000003e0d2f7290 */ /* 0x000fe2000fffe0ff */
[----:B------:R-:W-:Y:S01]  /*4900*/  VOTEU.ALL UP1, P0 ;  /* 0x0000000000ff7886 */ /* 0x000fe20000020000 */
[----:B------:R-:W-:Y:S01]  /*4910*/  UMOV UR19, UR35 ;  /* 0x0000002300137c82 */ /* 0x000fe20008000000 */
[----:B------:R-:W-:Y:S03]  /*4920*/  UIADD3 UR46, UPT, UPT, UR14, UR63, URZ ;  /* 0x0000003f0e2e7290 */ /* 0x000fe6000fffe0ff */
[----:B------:R2:W-:Y:S01]  /*4930*/  @!UP1 UTMALDG.3D [UR8], [UR38], desc[UR40] ;  /* 0x00002808260095b4 */ /* 0x0005e20008011000 */
[----:B------:R-:W-:Y:S01]  /*4940*/  UPLOP3.LUT UP1, UPT, UPT, UPT, UPT, 0x80, 0x8 ;  /* 0x000000000008789c */ /* 0x000fe20003f2f070 */
[----:B-1----:R-:W-:Y:S01]  /*4950*/  UMOV UR36, UR31 ;  /* 0x0000001f00247c82 */ /* 0x002fe20008000000 */
[----:B--2---:R-:W-:Y:S02]  /*4960*/  @!UP0 UIADD3 UR10, UPT, UPT, UR34, 0x80, URZ ;  /* 0x00000080220a8890 */ /* 0x004fe4000fffe0ff */
[----:B------:R-:W-:Y:S01]  /*4970*/  @!UP0 UIADD3 UR8, UPT, UPT, UR4, 0x8200, URZ ;  /* 0x0000820004088890 */ /* 0x000fe2000fffe0ff */
[----:B------:R-:W-:Y:S01]  /*4980*/  VOTEU.ALL UP0, P0 ;  /* 0x0000000000ff7886 */ /* 0x000fe20000000000 */
[----:B------:R-:W-:Y:S04]  /*4990*/  UIADD3 UR4, UPT, UPT, UR30, 0x1, URZ ;  /* 0x000000011e047890 */ /* 0x000fe8000fffe0ff */
[----:B------:R2:W-:Y:S01]  /*49a0*/  @!UP0 UTMALDG.3D [UR16], [UR38], desc[UR40] ;  /* 0x00002810260085b4 */ /* 0x0005e20008011000 */
[----:B------:R-:W-:Y:S04]  /*49b0*/  UISETP.NE.AND UP0, UPT, UR4, 0x2, UPT ;  /* 0x000000020400788c */ /* 0x000fe8000bf05270 */
[----:B------:R-:W-:Y:S02]  /*49c0*/  USEL UR7, URZ, 0x1, UP0 ;  /* 0x00000001ff077887 */ /* 0x000fe40008000000 */
[----:B------:R-:W-:Y:S02]  /*49d0*/  USEL UR30, UR4, URZ, UP0 ;  /* 0x000000ff041e7287 */ /* 0x000fe40008000000 */
[----:B------:R-:W-:Y:S01]  /*49e0*/  VOTEU.ALL UP0, P0 ;  /* 0x0000000000ff7886 */ /* 0x000fe20000000000 */
[----:B------:R-:W-:Y:S01]  /*49f0*/  UPRMT UR4, UR15, 0x654, UR33 ;  /* 0x000006540f047896 */ /* 0x000fe20008000021 */
[----:B------:R-:W-:Y:S03]  /*4a00*/  LOP3.LUT R9, R9, UR7, RZ, 0x3c, !PT ;  /* 0x0000000709097c12 */ /* 0x000fe6000f8e3cff */
[----:B------:R2:W-:Y:S01]  /*4a10*/  @!UP0 UTMALDG.3D [UR8], [UR38], desc[UR40] ;  /* 0x00002808260085b4 */ /* 0x0005e20008011000 */
[----:B------:R2:W-:Y:S04]  /*4a20*/  @!P0 SYNCS.ARRIVE.TRANS64.RED.A0TR RZ, [UR5+0x20], R11 ;  /* 0x0000200bffff89a7 */ /* 0x0005e80008300405 */
[----:B------:R-:W-:Y:S01]  /*4a30*/  SYNCS.ARRIVE.TRANS64.RED.A1T0 RZ, [UR4], RZ ;  /* 0x000000ffffff79a7 */ /* 0x000fe20008100404 */
[----:B------:R-:W-:Y:S05]  /*4a40*/  BRA.U UP3, `(.L_x_72) ;  /* 0xfffffff503047547 */ /* 0x000fea000b83ffff */
[----:B------:R-:W-:Y:S01]  /*4a50*/  UIADD3 UR6, UPT, UPT, UR6, 0x30, URZ ;  /* 0x0000003006067890 */ /* 0x000fe2000fffe0ff */
[----:B------:R-:W-:-:S03]  /*4a60*/  SHF.L.U32 R0, R9, 0x1f, RZ ;  /* 0x0000001f09007819 */ /* 0x000fc600000006ff */
[----:B------:R-:W-:-:S09]  /*4a70*/  ULEA UR4, UR30, UR6, 0x3 ;  /* 0x000000061e047291 */ /* 0x000fd2000f8e18ff */
[----:B------:R-:W1:Y:S02]  /*4a80*/  SYNCS.PHASECHK.TRANS64.TRYWAIT P0, [UR4], R0 ;  /* 0x00000000ff0075a7 */ /* 0x000e640008001104 */
[----:B-1----:R-:W-:Y:S05]  /*4a90*/  @!P0 BRA `(.L_x_73) ;  /* 0x0000005400b08947 */ /* 0x002fea0003800000 */
.L_x_129:
        /* <DEDUP_REMOVED lines=8> */
.L_x_74:
[----:B-1----:R1:W4:Y:S02]  /*4b20*/  SYNCS.PHASECHK.TRANS64.TRYWAIT P0, [R0+URZ], R2 ;  /* 0x00000002000075a7 */ /* 0x00232400080011ff */
[----:B----4-:R-:W-:Y:S05]  /*4b30*/  @!P0 NANOSLEEP.SYNCS 0x989680 ;  /* 0x009896800000895d */ /* 0x010fea0003900000 */
[----:B------:R-:W4:Y:S02]  /*4b40*/  @!P0 SYNCS.PHASECHK.TRANS64 P0, [R0+URZ], R2 ;  /* 0x00000002000085a7 */ /* 0x000f2400080010ff */
[----:B--234-:R-:W-:Y:S05]  /*4b50*/  @P0 EXIT ;  /* 0x000000000000094d */ /* 0x01cfea0003800000 */
[----:B------:R-:W-:Y:S05]  /*4b60*/  BRA `(.L_x_74) ;  /* 0xfffffffc00ec7947 */ /* 0x000fea000383ffff */
.L_x_64:
[----:B------:R-:W-:-:S06]  /*4b70*/  UISETP.GE.AND UP0, UPT, UR18, 0x4, UPT ;  /* 0x000000041200788c */ /* 0x000fcc000bf06270 */
[----:B------:R-:W-:-:S13]  /*4b80*/  PLOP3.LUT P0, PT, PT, PT, UP0, 0x80, 0x8 ;  /* 0x000000000008781c */ /* 0x000fda0003f0f008 */
[----:B-1----:R-:W-:Y:S05]  /*4b90*/  @!P0 EXIT ;  /* 0x000000000000894d */ /* 0x002fea0003800000 */
[----:B------:R-:W-:Y:S01]  /*4ba0*/  BAR.SYNC.DEFER_BLOCKING 0x6, 0xa0 ;  /* 0x0182800000007b1d */ /* 0x000fe20000010000 */
[----:B------:R-:W-:-:S05]  /*4bb0*/  IMAD.U32 R0, R6, 0x10000, RZ ;  /* 0x0001000006007824 */ /* 0x000fca00078e00ff */
[----:B------:R-:W-:Y:S01]  /*4bc0*/  UMOV UR4, 0x400 ;  /* 0x0000040000047882 */ /* 0x000fe20000000000 */
[----:B------:R-:W-:Y:S01]  /*4bd0*/  LOP3.LUT R0, R0, 0x600000, RZ, 0xc0, !PT ;  /* 0x0060000000007812 */ /* 0x000fe200078ec0ff */
[----:B------:R-:W-:Y:S01]  /*4be0*/  ULEA UR4, UR15, UR4, 0x18 ;  /* 0x000000040f047291 */ /* 0x000fe2000f8ec0ff */
[----:B------:R-:W1:Y:S01]  /*4bf0*/  LDCU UR41, c[0x0][0xb0c] ;  /* 0x00016180ff2977ac */ /* 0x000e620008000800 */
[----:B------:R-:W2:Y:S01]  /*4c00*/  LDCU UR40, c[0x0][0xb30] ;  /* 0x00016600ff2877ac */ /* 0x000ea20008000800 */
[----:B------:R-:W3:Y:S01]  /*4c10*/  LDCU.64 UR60, c[0x0][0x888] ;  /* 0x00011100ff3c77ac */ /* 0x000ee20008000a00 */
[----:B------:R-:W4:Y:S05]  /*4c20*/  LDCU.64 UR42, c[0x0][0xb28] ;  /* 0x00016500ff2a77ac */ /* 0x000f2a0008000a00 */
[----:B------:R-:W1:Y:S01]  /*4c30*/  LDS R16, [UR4+0xf0] ;  /* 0x0000f004ff107984 */ /* 0x000e620008000800 */
[----:B------:R-:W1:Y:S01]  /*4c40*/  LDCU.128 UR56, c[0x0][0xb10] ;  /* 0x00016200ff3877ac */ /* 0x000e620008000c00 */
[----:B------:R-:W-:Y:S01]  /*4c50*/  UMOV UR53, 0x1 ;  /* 0x0000000100357882 */ /* 0x000fe20000000000 */
[----:B------:R-:W-:Y:S01]  /*4c60*/  UMOV UR45, URZ ;  /* 0x000000ff002d7c82 */ /* 0x000fe20008000000 */
[----:B------:R-:W-:Y:S01]  /*4c70*/  UMOV UR52, URZ ;  /* 0x000000ff00347c82 */ /* 0x000fe20008000000 */
[----:B------:R-:W-:Y:S01]  /*4c80*/  UMOV UR18, URZ ;  /* 0x000000ff00127c82 */ /* 0x000fe20008000000 */
[----:B------:R-:W-:Y:S01]  /*4c90*/  UMOV UR51, URZ ;  /* 0x000000ff00337c82 */ /* 0x000fe20008000000 */
[----:B------:R-:W-:Y:S01]  /*4ca0*/  UMOV UR44, URZ ;  /* 0x000000ff002c7c82 */ /* 0x000fe20008000000 */
[----:B------:R-:W-:Y:S01]  /*4cb0*/  UMOV UR50, URZ ;  /* 0x000000ff00327c82 */ /* 0x000fe20008000000 */
[----:B------:R-:W-:Y:S01]  /*4cc0*/  UMOV UR49, URZ ;  /* 0x000000ff00317c82 */ /* 0x000fe20008000000 */
[----:B-1234-:R-:W-:-:S07]  /*4cd0*/  IADD3 R16, PT, PT, R16, R0, RZ ;  /* 0x0000000010107210 */ /* 0x01efce0007ffe0ff */
.L_x_98:
[----:B-1----:R-:W1:Y:S01]  /*4ce0*/  S2UR UR4, SR_CgaCtaId ;  /* 0x00000000000479c3 */ /* 0x002e620000008800 */
[----:B------:R-:W-:Y:S01]  /*4cf0*/  UMOV UR5, 0x400 ;  /* 0x0000040000057882 */ /* 0x000fe20000000000 */
[----:B--2---:R-:W-:Y:S04]  /*4d00*/  MOV R0, UR51 ;  /* 0x0000003300007c02 */ /* 0x004fe80008000f00 */
[----:B------:R-:W-:Y:S01]  /*4d10*/  SHF.L.U32 R0, R0, 0x1f, RZ ;  /* 0x0000001f00007819 */ /* 0x000fe200000006ff */
[----:B-1----:R-:W-:Y:S04]  /*4d20*/  ULEA UR39, UR4, UR5, 0x18 ;  /* 0x0000000504277291 */ /* 0x002fe8000f8ec0ff */
[----:B------:R-:W-:Y:S09]  /*4d30*/  ULEA UR4, UR18, UR39, 0x3 ;  /* 0x0000002712047291 */ /* 0x000ff2000f8e18ff */
[----:B------:R-:W1:Y:S02]  /*4d40*/  SYNCS.PHASECHK.TRANS64.TRYWAIT P0, [UR4+0x50], R0 ;  /* 0x00005000ff0075a7 */ /* 0x000e640008001104 */
[----:B-1----:R-:W-:Y:S05]  /*4d50*/  @!P0 BRA `(.L_x_75) ;  /* 0x0000005400188947 */ /* 0x002fea0003800000 */
.L_x_131:
[----:B------:R-:W-:Y:S02]  /*4d60*/  ULEA UR5, UR18, UR39, 0x4 ;  /* 0x0000002712057291 */ /* 0x000fe4000f8e20ff */
[----:B------:R-:W-:Y:S01]  /*4d70*/  UIADD3 UR4, UPT, UPT, UR4, 0x60, URZ ;  /* 0x0000006004047890 */ /* 0x000fe2000fffe0ff */
[----:B------:R-:W2:Y:S03]  /*4d80*/  LDCU UR10, c[0x0][0xb24] ;  /* 0x00016480ff0a77ac */ /* 0x000ea60008000800 */
[----:B------:R-:W-:Y:S03]  /*4d90*/  UPRMT UR4, URZ, 0x654, UR4 ;  /* 0x00000654ff047896 */ /* 0x000fe60008000004 */
[----:B------:R-:W3:Y:S01]  /*4da0*/  LDS.128 R4, [UR5+0xd0] ;  /* 0x0000d005ff047984 */ /* 0x000ee20008000c00 */
[----:B------:R-:W-:Y:S01]  /*4db0*/  @!PT LDS RZ, [RZ] ;  /* 0x00000000fffff984 */ /* 0x000fe20000000800 */
[----:B------:R-:W-:Y:S01]  /*4dc0*/  @!PT LDS RZ, [RZ] ;  /* 0x00000000fffff984 */ /* 0x000fe20000000800 */
[----:B------:R-:W-:Y:S01]  /*4dd0*/  @!PT LDS RZ, [RZ] ;  /* 0x00000000fffff984 */ /* 0x000fe20000000800 */
[----:B------:R-:W-:Y:S01]  /*4de0*/  @!PT LDS RZ, [RZ] ;  /* 0x00000000fffff984 */ /* 0x000fe20000000800 */
[----:B------:R4:W-:Y:S07]  /*4df0*/  MEMBAR.ALL.CTA ;  /* 0x0000000000007992 */ /* 0x0009ee0000008000 */
[----:B----4-:R-:W4:Y:S02]  /*4e00*/  FENCE.VIEW.ASYNC.S ;  /* 0x00000000000073c6 */ /* 0x010f240000000000 */
[----:B----4-:R-:W-:Y:S01]  /*4e10*/  SYNCS.ARRIVE.TRANS64.RED.A1T0 RZ, [UR4], RZ ;  /* 0x000000ffffff79a7 */ /* 0x010fe20008100404 */
[----:B---3--:R-:W-:Y:S11]  /*4e20*/  LOP3.LUT P0, RZ, R6, 0x1, RZ, 0xc0, !PT ;  /* 0x0000000106ff7812 */ /* 0x008ff6000780c0ff */
[----:B------:R-:W-:Y:S02]  /*4e30*/  @!UPT UIADD3 URZ, UPT, UPT, URZ, URZ, URZ ;  /* 0x000000fffffff290 */ /* 0x000fe4000fffe0ff */
[----:B------:R-:W-:Y:S01]  /*4e40*/  VOTEU.ANY UP0, P0 ;  /* 0x0000000000ff7886 */ /* 0x000fe20000000100 */
[----:B------:R-:W-:Y:S01]  /*4e50*/  PLOP3.LUT P3, PT, PT, PT, UP0, 0x80, 0x8 ;  /* 0x000000000008781c */ /* 0x000fe20003f6f008 */
[----:B------:R-:W-:Y:S01]  /*4e60*/  UP2UR UR54, UPR, URZ, 0x1 ;  /* 0x00000001ff367883 */ /* 0x000fe20008000000 */
[----:B------:R-:W-:Y:S02]  /*4e70*/  PLOP3.LUT P1, PT, PT, PT, UP0, 0x80, 0x8 ;  /* 0x000000000008781c */ /* 0x000fe40003f2f008 */
[----:B------:R-:W-:Y:S02]  /*4e80*/  PLOP3.LUT P2, PT, PT, PT, UP0, 0x80, 0x8 ;  /* 0x000000000008781c */ /* 0x000fe40003f4f008 */
[----:B------:R-:W-:Y:S01]  /*4e90*/  PLOP3.LUT P0, PT, PT, PT, UP0, 0x80, 0x8 ;  /* 0x000000000008781c */ /* 0x000fe20003f0f008 */
[----:B--2---:R-:W-:Y:S06]  /*4ea0*/  UISETP.GE.AND UP0, UPT, UR10, 0x1, UPT ;  /* 0x000000010a00788c */ /* 0x004fec000bf06270 */
[----:B-1----:R-:W-:Y:S02]  /*4eb0*/  @P3 MOV R2, R4 ;  /* 0x0000000400023202 */ /* 0x002fe40000000f00 */
[----:B------:R-:W-:Y:S02]  /*4ec0*/  @P1 LOP3.LUT R0, R5, 0xffff, RZ, 0xc0, !PT ;  /* 0x0000ffff05001812 */ /* 0x000fe400078ec0ff */
[----:B------:R-:W-:Y:S02]  /*4ed0*/  @P2 R2UR UR38, R2 ;  /* 0x00000000022622ca */ /* 0x000fe400000e0000 */
[----:B------:R-:W-:Y:S01]  /*4ee0*/  @P0 R2UR UR37, R0 ;  /* 0x00000000002502ca */ /* 0x000fe200000e0000 */
[----:B------:R-:W-:Y:S03]  /*4ef0*/  @!UPT UIADD3 URZ, UPT, UPT, URZ, URZ, URZ ;  /* 0x000000fffffff290 */ /* 0x000fe6000fffe0ff */
[----:B------:R-:W-:Y:S11]  /*4f00*/  BRA.U !UP0, `(.L_x_76) ;  /* 0x0000000108cc7547 */ /* 0x000ff6000b800000 */
[----:B------:R-:W1:Y:S01]  /*4f10*/  LDCU UR6, c[0x0][0xb20] ;  /* 0x00016400ff0677ac */ /* 0x000e620008000800 */
[----:B------:R-:W2:Y:S01]  /*4f20*/  LDCU UR7, c[0x0][0x370] ;  /* 0x00006e00ff0777ac */ /* 0x000ea20008000800 */
[----:B------:R-:W3:Y:S01]  /*4f30*/  LDCU UR4, c[0x0][0x374] ;  /* 0x00006e80ff0477ac */ /* 0x000ee20008000800 */
[----:B------:R-:W-:Y:S02]  /*4f40*/  UISETP.NE.AND UP0, UPT, UR58, 0x1, UPT ;  /* 0x000000013a00788c */ /* 0x000fe4000bf05270 */
[----:B------:R-:W-:Y:S02]  /*4f50*/  UIMAD.WIDE.U32 UR12, UR37, UR59, URZ ;  /* 0x0000003b250c72a5 */ /* 0x000fe4000f8e00ff */
[----:B------:R-:W-:Y:S02]  /*4f60*/  UISETP.NE.AND UP1, UPT, UR41, 0x1, UPT ;  /* 0x000000012900788c */ /* 0x000fe4000bf25270 */
[----:B------:R-:W-:Y:S02]  /*4f70*/  UISETP.NE.AND UP2, UPT, UR10, 0x1, UPT ;  /* 0x000000010a00788c */ /* 0x000fe4000bf45270 */
[----:B------:R-:W-:Y:S02]  /*4f80*/  UIMAD.WIDE.U32 UR16, UR38, UR56, URZ ;  /* 0x00000038261072a5 */ /* 0x000fe4000f8e00ff */
[----:B--2---:R-:W-:Y:S02]  /*4f90*/  UIMAD.WIDE.U32 UR14, UR7, UR56, URZ ;  /* 0x00000038070e72a5 */ /* 0x004fe4000f8e00ff */
[----:B---3--:R-:W-:Y:S07]  /*4fa0*/  UIMAD.WIDE.U32 UR8, UR4, UR59, URZ ;  /* 0x0000003b040872a5 */ /* 0x008fee000f8e00ff */
[----:B------:R-:W-:Y:S02]  /*4fb0*/  UMOV UR5, UR9 ;  /* 0x0000000900057c82 */ /* 0x000fe40008000000 */
[----:B-1----:R-:W-:Y:S03]  /*4fc0*/  @UP0 USHF.R.U32.HI UR4, URZ, UR6, UR5 ;  /* 0x00000006ff040299 */ /* 0x002fe60008011605 */
[----:B------:R-:W-:Y:S01]  /*4fd0*/  UMOV UR5, UR13 ;  /* 0x0000000d00057c82 */ /* 0x000fe20008000000 */
[----:B------:R-:W-:Y:S02]  /*4fe0*/  UIMAD.WIDE.U32 UR8, UR4, UR42, URZ ;  /* 0x0000002a040872a5 */ /* 0x000fe4000f8e00ff */
[----:B------:R-:W-:Y:S03]  /*4ff0*/  USHF.R.U32.HI UR6, URZ, UR6, UR5 ;  /* 0x00000006ff067299 */ /* 0x000fe60008011605 */
[----:B------:R-:W-:Y:S01]  /*5000*/  UMOV UR5, UR15 ;  /* 0x0000000f00057c82 */ /* 0x000fe20008000000 */
[----:B------:R-:W-:Y:S02]  /*5010*/  USEL UR6, UR37, UR6, !UP0 ;  /* 0x0000000625067287 */ /* 0x000fe4000c000000 */
[----:B------:R-:W-:Y:S01]  /*5020*/  @UP1 USHF.R.U32.HI UR7, URZ, UR57, UR5 ;  /* 0x00000039ff071299 */ /* 0x000fe20008011605 */
[----:B------:R-:W-:Y:S02]  /*5030*/  UMOV UR8, UR9 ;  /* 0x0000000900087c82 */ /* 0x000fe40008000000 */
[----:B------:R-:W-:Y:S01]  /*5040*/  UMOV UR5, UR17 ;  /* 0x0000001100057c82 */ /* 0x000fe20008000000 */
[----:B------:R-:W-:Y:S02]  /*5050*/  UIMAD.WIDE.U32 UR12, UR7, UR42, URZ ;  /* 0x0000002a070c72a5 */ /* 0x000fe4000f8e00ff */
[----:B------:R-:W-:Y:S02]  /*5060*/  @UP2 USHF.R.U32.HI UR4, URZ, UR43, UR8 ;  /* 0x0000002bff042299 */ /* 0x000fe40008011608 */
[----:B------:R-:W-:Y:S02]  /*5070*/  USHF.R.U32.HI UR5, URZ, UR57, UR5 ;  /* 0x00000039ff057299 */ /* 0x000fe40008011605 */
[----:B------:R-:W-:Y:S02]  /*5080*/  UIMAD UR4, UR10, UR4, URZ ;  /* 0x000000040a0472a4 */ /* 0x000fe4000f8e02ff */
[----:B------:R-:W-:Y:S02]  /*5090*/  USEL UR5, UR38, UR5, !UP1 ;  /* 0x0000000526057287 */ /* 0x000fe4000c800000 */
[----:B------:R-:W-:Y:S01]  /*50a0*/  UISETP.GE.AND UP0, UPT, UR6, UR4, UPT ;  /* 0x000000040600728c */ /* 0x000fe2000bf06270 */
[----:B------:R-:W-:Y:S01]  /*50b0*/  UMOV UR8, UR13 ;  /* 0x0000000d00087c82 */ /* 0x000fe20008000000 */
[----:B------:R-:W-:Y:S02]  /*50c0*/  UIMAD.WIDE.U32 UR12, UR6, UR42, URZ ;  /* 0x0000002a060c72a5 */ /* 0x000fe4000f8e00ff */
[----:B------:R-:W-:Y:S04]  /*50d0*/  @UP2 USHF.R.U32.HI UR7, URZ, UR43, UR8 ;  /* 0x0000002bff072299 */ /* 0x000fe80008011608 */
[----:B------:R-:W-:Y:S01]  /*50e0*/  UIMAD UR8, UR10, UR7, URZ ;  /* 0x000000070a0872a4 */ /* 0x000fe2000f8e02ff */
[----:B------:R-:W-:Y:S03]  /*50f0*/  UMOV UR4, UR13 ;  /* 0x0000000d00047c82 */ /* 0x000fe60008000000 */
[----:B------:R-:W-:Y:S02]  /*5100*/  UISETP.GE.OR UP0, UPT, UR5, UR8, UP0 ;  /* 0x000000080500728c */ /* 0x000fe40008706670 */
[----:B------:R-:W-:Y:S02]  /*5110*/  USHF.R.U32.HI UR4, URZ, UR43, UR4 ;  /* 0x0000002bff047299 */ /* 0x000fe40008011604 */
[----:B------:R-:W-:Y:S02]  /*5120*/  UIMAD.WIDE.U32 UR8, UR5, UR42, URZ ;  /* 0x0000002a050872a5 */ /* 0x000fe4000f8e00ff */
[----:B------:R-:W-:Y:S02]  /*5130*/  USEL UR12, UR6, UR4, !UP2 ;  /* 0x00000004060c7287 */ /* 0x000fe4000d000000 */
[----:B------:R-:W-:Y:S02]  /*5140*/  UIADD3 UR8, UPT, UPT, -UR5, URZ, URZ ;  /* 0x000000ff05087290 */ /* 0x000fe4000fffe1ff */
[----:B------:R-:W-:Y:S01]  /*5150*/  UIADD3 UR11, UPT, UPT, -UR12, URZ, URZ ;  /* 0x000000ff0c0b7290 */ /* 0x000fe2000fffe1ff */
[----:B------:R-:W-:Y:S01]  /*5160*/  @!UP0 UMOV UR4, UR9 ;  /* 0x0000000900048c82 */ /* 0x000fe20008000000 */
[----:B------:R-:W-:Y:S02]  /*5170*/  UIADD3 UR9, UPT, UPT, -UR6, URZ, URZ ;  /* 0x000000ff06097290 */ /* 0x000fe4000fffe1ff */
[----:B------:R-:W-:Y:S02]  /*5180*/  @!UP0 USHF.R.U32.HI UR4, URZ, UR43, UR4 ;  /* 0x0000002bff048299 */ /* 0x000fe40008011604 */
[----:B------:R-:W-:Y:S02]  /*5190*/  UIMAD UR11, UR10, UR11, UR6 ;  /* 0x0000000b0a0b72a4 */ /* 0x000fe4000f8e0206 */
[----:B------:R-:W-:Y:S04]  /*51a0*/  @!UP0 USEL UR4, UR5, UR4, !UP2 ;  /* 0x0000000405048287 */ /* 0x000fe8000d000000 */
[----:B------:R-:W-:Y:S02]  /*51b0*/  @!UP0 UIMAD UR11, UR7, UR11, UR4 ;  /* 0x0000000b070b82a4 */ /* 0x000fe4000f8e0204 */
[----:B------:R-:W-:Y:S02]  /*51c0*/  @!UP0 UIADD3 UR12, UPT, UPT, UR12, -UR4, URZ ;  /* 0x800000040c0c8290 */ /* 0x000fe4000fffe0ff */
[----:B------:R-:W-:Y:S02]  /*51d0*/  UIMAD UR7, UR41, UR8, UR38 ;  /* 0x00000008290772a4 */ /* 0x000fe4000f8e0226 */
[----:B------:R-:W-:Y:S02]  /*51e0*/  @!UP0 UIMAD UR6, UR12, UR10, UR5 ;  /* 0x0000000a0c0682a4 */ /* 0x000fe4000f8e0205 */
[----:B------:R-:W-:Y:S01]  /*51f0*/  UIMAD UR4, UR58, UR9, UR37 ;  /* 0x000000093a0472a4 */ /* 0x000fe2000f8e0225 */
[----:B------:R-:W-:Y:S02]  /*5200*/  @!UP0 UMOV UR5, UR11 ;  /* 0x0000000b00058c82 */ /* 0x000fe40008000000 */
[----:B------:R-:W-:Y:S02]  /*5210*/  UIMAD UR38, UR5, UR41, UR7 ;  /* 0x00000029052672a4 */ /* 0x000fe4000f8e0207 */
[----:B------:R-:W-:Y:S11]  /*5220*/  UIMAD UR37, UR6, UR58, UR4 ;  /* 0x0000003a062572a4 */ /* 0x000ff6000f8e0204 */
[----:B------:R-:W-:Y:S01]  /*5230*/  @!UPT UIADD3 URZ, UPT, UPT, URZ, URZ, URZ ;  /* 0x000000fffffff290 */ /* 0x000fe2000fffe0ff */
.L_x_76:
[----:B------:R-:W-:Y:S02]  /*5240*/  UISETP.NE.AND UP0, UPT, UR40, 0x1, UPT ;  /* 0x000000012800788c */ /* 0x000fe4000bf05270 */
[----:B------:R-:W-:Y:S02]  /*5250*/  UISETP.NE.AND UP1, UPT, UR54, URZ, UPT ;  /* 0x000000ff3600728c */ /* 0x000fe4000bf25270 */
[----:B------:R-:W-:Y:S04]  /*5260*/  UIADD3 UR48, UPT, UPT, UR18, 0x1, URZ ;  /* 0x0000000112307890 */ /* 0x000fe8000fffe0ff */
[----:B------:R-:W-:Y:S02]  /*5270*/  PLOP3.LUT P1, PT, PT, PT, UP1, 0x80, 0x8 ;  /* 0x000000000008781c */ /* 0x000fe40003f2f018 */
[----:B------:R-:W-:Y:S01]  /*5280*/  PLOP3.LUT P0, PT, PT, PT, UP1, 0x80, 0x8 ;  /* 0x000000000008781c */ /* 0x000fe20003f0f018 */
[----:B------:R-:W1:Y:S01]  /*5290*/  @!UP0 LDCU.128 UR12, c[0x0][0xb10] ;  /* 0x00016200ff0c87ac */ /* 0x000e620008000c00 */
[----:B------:R-:W2:Y:S09]  /*52a0*/  @!UP0 LDCU UR5, c[0x0][0xb0c] ;  /* 0x00016180ff0587ac */ /* 0x000eb20008000800 */
[----:B------:R-:W-:Y:S01]  /*52b0*/  @P1 SHF.R.U32.HI R4, RZ, 0x10, R5 ;  /* 0x00000010ff041819 */ /* 0x000fe20000011605 */
[----:B------:R-:W3:Y:S03]  /*52c0*/  @!UP0 LDCU UR10, c[0x0][0xb20] ;  /* 0x00016400ff0a87ac */ /* 0x000ee60008000800 */
[----:B------:R-:W-:Y:S01]  /*52d0*/  @P0 R2UR UR55, R4 ;  /* 0x00000000043702ca */ /* 0x000fe200000e0000 */
[----:B-1----:R-:W-:Y:S02]  /*52e0*/  UIMAD.WIDE.U32 UR8, UR38, UR12, URZ ;  /* 0x0000000c260872a5 */ /* 0x002fe4000f8e00ff */
[----:B------:R-:W-:Y:S02]  /*52f0*/  UIMAD.WIDE.U32 UR6, UR37, UR15, URZ ;  /* 0x0000000f250672a5 */ /* 0x000fe4000f8e00ff */
[----:B------:R-:W-:Y:S03]  /*5300*/  @!UP0 UISETP.NE.AND UP1, UPT, UR14, 0x1, UPT ;  /* 0x000000010e00888c */ /* 0x000fe6000bf25270 */
[----:B------:R-:W-:Y:S01]  /*5310*/  @!UP0 UMOV UR4, UR9 ;  /* 0x0000000900048c82 */ /* 0x000fe20008000000 */
[----:B--2---:R-:W-:Y:S02]  /*5320*/  @!UP0 UISETP.NE.AND UP2, UPT, UR5, 0x1, UPT ;  /* 0x000000010500888c */ /* 0x004fe4000bf45270 */
[----:B------:R-:W-:Y:S01]  /*5330*/  @!UP0 USHF.R.U32.HI UR4, URZ, UR13, UR4 ;  /* 0x0000000dff048299 */ /* 0x000fe20008011604 */
[----:B------:R-:W-:Y:S02]  /*5340*/  @!UP0 UMOV UR6, UR7 ;  /* 0x0000000700068c82 */ /* 0x000fe40008000000 */
[----:B---3--:R-:W-:Y:S02]  /*5350*/  @!UP0 USHF.R.U32.HI UR6, URZ, UR10, UR6 ;  /* 0x0000000aff068299 */ /* 0x008fe40008011606 */
[----:B------:R-:W-:Y:S02]  /*5360*/  @!UP0 USEL UR7, UR38, UR4, !UP2 ;  /* 0x0000000426078287 */ /* 0x000fe4000d000000 */
[----:B------:R-:W-:Y:S04]  /*5370*/  @!UP0 USEL UR6, UR37, UR6, !UP1 ;  /* 0x0000000625068287 */ /* 0x000fe8000c800000 */
[----:B------:R-:W-:Y:S02]  /*5380*/  @!UP0 UIADD3 UR4, UPT, UPT, -UR7, UR6, URZ ;  /* 0x0000000607048290 */ /* 0x000fe4000fffe1ff */
[----:B------:R-:W-:Y:S02]  /*5390*/  @!UP0 UIADD3 UR6, UPT, UPT, UR7, -UR6, URZ ;  /* 0x8000000607068290 */ /* 0x000fe4000fffe0ff */
[----:B------:R-:W-:Y:S02]  /*53a0*/  UIADD3 UR7, UPT, UPT, UR39, 0x200, URZ ;  /* 0x0000020027077890 */ /* 0x000fe4000fffe0ff */
[----:B------:R-:W-:Y:S02]  /*53b0*/  @!UP0 UIMAD UR38, UR4, UR5, UR38 ;  /* 0x00000005042682a4 */ /* 0x000fe4000f8e0226 */
[----:B------:R-:W-:Y:S02]  /*53c0*/  @!UP0 UIMAD UR37, UR6, UR14, UR37 ;  /* 0x0000000e062582a4 */ /* 0x000fe4000f8e0225 */
[----:B------:R-:W-:Y:S09]  /*53d0*/  ULOP3.LUT UP0, URZ, UR7, 0x1b0, URZ, 0xc0, !UPT ;  /* 0x000001b007ff7892 */ /* 0x000ff2000f80c0ff */
[----:B------:R-:W-:Y:S05]  /*53e0*/  BRA.U !UP0, `(.L_x_77) ;  /* 0x00000001087c7547 */ /* 0x000fea000b800000 */
[----:B------:R-:W1:Y:S01]  /*53f0*/  LDCU.64 UR8, c[0x4][0x80] ;  /* 0x01001000ff0877ac */ /* 0x000e620008000a00 */
[----:B------:R-:W-:Y:S01]  /*5400*/  MOV R17, 0x0 ;  /* 0x0000000000117802 */ /* 0x000fe20000000f00 */
[----:B------:R-:W-:Y:S02]  /*5410*/  HFMA2 R12, -RZ, RZ, 0, 5.9604644775390625e-08 ;  /* 0x00000001ff0c7431 */ /* 0x000fe400000001ff */
[----:B------:R-:W-:Y:S01]  /*5420*/  IMAD.MOV.U32 R8, RZ, RZ, 0x70 ;  /* 0x00000070ff087424 */ /* 0x000fe200078e00ff */
[----:B------:R2:W3:Y:S01]  /*5430*/  LDC.64 R2, c[0x4][R17] ;  /* 0x0100000011027b82 */ /* 0x0004e20000000a00 */
[----:B------:R-:W4:Y:S01]  /*5440*/  LDCU.64 UR6, c[0x4][0x88] ;  /* 0x01001100ff0677ac */ /* 0x000f220008000a00 */
[----:B------:R-:W-:Y:S01]  /*5450*/  IMAD.MOV.U32 R13, RZ, RZ, RZ ;  /* 0x000000ffff0d7224 */ /* 0x000fe200078e00ff */
[----:B------:R-:W2:Y:S01]  /*5460*/  LDCU.64 UR4, c[0x4][0x8] ;  /* 0x01000100ff0477ac */ /* 0x000ea20008000a00 */
[----:B-1----:R-:W-:Y:S01]  /*5470*/  MOV R5, UR9 ;  /* 0x0000000900057c02 */ /* 0x002fe20008000f00 */
[----:B------:R-:W-:Y:S01]  /*5480*/  IMAD.U32 R4, RZ, RZ, UR8 ;  /* 0x00000008ff047e24 */ /* 0x000fe2000f8e00ff */
[----:B----4-:R-:W-:Y:S01]  /*5490*/  MOV R7, UR7 ;  /* 0x0000000700077c02 */ /* 0x010fe20008000f00 */
[----:B------:R-:W-:Y:S01]  /*54a0*/  IMAD.U32 R6, RZ, RZ, UR6 ;  /* 0x00000006ff067e24 */ /* 0x000fe2000f8e00ff */
[----:B--2---:R-:W-:Y:S01]  /*54b0*/  MOV R11, UR5 ;  /* 0x00000005000b7c02 */ /* 0x004fe20008000f00 */
[----:B------:R-:W-:Y:S02]  /*54c0*/  IMAD.U32 R10, RZ, RZ, UR4 ;  /* 0x00000004ff0a7e24 */ /* 0x000fe4000f8e00ff */
[----:B------:R-:W-:Y:S07]  /*54d0*/  LEPC R20, `(.L_x_78) ;  /* 0x000000001014794e */ /* 0x000fee0000000000 */
[----:B---3-5:R-:W-:Y:S05]  /*54e0*/  CALL.ABS.NOINC R2 ;  /* 0x0000000002007343 */ /* 0x028fea0003c00000 */
.L_x_78:
[----:B------:R-:W1:Y:S01]  /*54f0*/  LDCU.64 UR8, c[0x4][0x80] ;  /* 0x01001000ff0877ac */ /* 0x000e620008000a00 */
[----:B------:R2:W3:Y:S01]  /*5500*/  LDC.64 R2, c[0x4][R17] ;  /* 0x0100000011027b82 */ /* 0x0004e20000000a00 */
[----:B------:R-:W-:Y:S02]  /*5510*/  HFMA2 R12, -RZ, RZ, 0, 5.9604644775390625e-08 ;  /* 0x00000001ff0c7431 */ /* 0x000fe400000001ff */
[----:B------:R-:W-:Y:S02]  /*5520*/  IMAD.MOV.U32 R8, RZ, RZ, 0x70 ;  /* 0x00000070ff087424 */ /* 0x000fe400078e00ff */
[----:B------:R-:W-:Y:S01]  /*5530*/  IMAD.MOV.U32 R13, RZ, RZ, RZ ;  /* 0x000000ffff0d7224 */ /* 0x000fe200078e00ff */
[----:B------:R-:W4:Y:S01]  /*5540*/  LDCU.64 UR6, c[0x4][0x88] ;  /* 0x01001100ff0677ac */ /* 0x000f220008000a00 */
[----:B------:R-:W5:Y:S01]  /*5550*/  LDCU.64 UR4, c[0x4][0x8] ;  /* 0x01000100ff0477ac */ /* 0x000f620008000a00 */
[----:B-1----:R-:W-:Y:S02]  /*5560*/  MOV R4, UR8 ;  /* 0x0000000800047c02 */ /* 0x002fe40008000f00 */
[----:B------:R-:W-:Y:S02]  /*5570*/  MOV R5, UR9 ;  /* 0x0000000900057c02 */ /* 0x000fe40008000f00 */
[----:B----4-:R-:W-:Y:S01]  /*5580*/  MOV R7, UR7 ;  /* 0x0000000700077c02 */ /* 0x010fe20008000f00 */
[----:B------:R-:W-:Y:S01]  /*5590*/  IMAD.U32 R6, RZ, RZ, UR6 ;  /* 0x00000006ff067e24 */ /* 0x000fe2000f8e00ff */
[----:B-----5:R-:W-:Y:S01]  /*55a0*/  MOV R11, UR5 ;  /* 0x00000005000b7c02 */ /* 0x020fe20008000f00 */
[----:B--2---:R-:W-:Y:S02]  /*55b0*/  IMAD.U32 R10, RZ, RZ, UR4 ;  /* 0x00000004ff0a7e24 */ /* 0x004fe4000f8e00ff */
[----:B------:R-:W-:Y:S07]  /*55c0*/  LEPC R20, `(.L_x_77) ;  /* 0x000000001014794e */ /* 0x000fee0000000000 */
[----:B---3--:R-:W-:Y:S05]  /*55d0*/  CALL.ABS.NOINC R2 ;  /* 0x0000000002007343 */ /* 0x008fea0003c00000 */
.L_x_77:
[----:B------:R-:W-:Y:S01]  /*55e0*/  PLOP3.LUT P1, PT, PT, PT, PT, 0x8, 0x80 ;  /* 0x000000000080781c */ /* 0x000fe20003f2e170 */
[----:B------:R-:W2:Y:S01]  /*55f0*/  LDL R2, [R1+0x4c] ;  /* 0x00004c0001027983 */ /* 0x000ea20000100800 */
[----:B------:R-:W1:Y:S03]  /*5600*/  LDC.64 R6, c[0x0][0x890] ;  /* 0x00022400ff067b82 */ /* 0x000e660000000a00 */
[----:B------:R3:W5:Y:S05]  /*5610*/  LDL R17, [R1+0x44] ;  /* 0x0000440001117983 */ /* 0x00076a0000100800 */
[----:B------:R-:W4:Y:S01]  /*5620*/  LDC.64 R8, c[0x0][0x8b0] ;  /* 0x00022c00ff087b82 */ /* 0x000f220000000a00 */
[----:B------:R-:W1:Y:S01]  /*5630*/  S2R R3, SR_TID.X ;  /* 0x0000000000037919 */ /* 0x000e620000002100 */
[----:B--2---:R-:W-:Y:S02]  /*5640*/  R2UR UR4, R2 ;  /* 0x00000000020472ca */ /* 0x004fe400000e0000 */
[----:B-1----:R-:W-:Y:S02]  /*5650*/  ISETP.NE.U32.AND P3, PT, R6, RZ, PT ;  /* 0x000000ff0600720c */ /* 0x002fe40003f65070 */
[----:B----4-:R-:W-:Y:S02]  /*5660*/  ISETP.NE.U32.AND P4, PT, R8, RZ, PT ;  /* 0x000000ff0800720c */ /* 0x010fe40003f85070 */
[----:B------:R-:W-:Y:S02]  /*5670*/  ISETP.NE.AND.EX P3, PT, R7, RZ, PT, P3 ;  /* 0x000000ff0700720c */ /* 0x000fe40003f65330 */
[----:B------:R-:W-:Y:S05]  /*5680*/  ISETP.NE.AND.EX P4, PT, R9, RZ, PT, P4 ;  /* 0x000000ff0900720c */ /* 0x000fea0003f85340 */
[----:B------:R-:W-:Y:S06]  /*5690*/  UISETP.NE.AND UP1, UPT, UR4, URZ, UPT ;  /* 0x000000ff0400728c */ /* 0x000fec000bf25270 */
[----:B------:R-:W-:Y:S05]  /*56a0*/  PLOP3.LUT P0, PT, PT, PT, UP1, 0x80, 0x8 ;  /* 0x000000000008781c */ /* 0x000fea0003f0f018 */
[----:B------:R-:W1:Y:S08]  /*56b0*/  @UP1 LDCU.64 UR4, c[0x0][0x888] ;  /* 0x00011100ff0417ac */ /* 0x000e700008000a00 */
[----:B------:R-:W-:Y:S01]  /*56c0*/  @P0 PLOP3.LUT P1, PT, P3, PT, PT, 0x80, 0x8 ;  /* 0x000000000008081c */ /* 0x000fe20001f2f070 */
[----:B-1----:R-:W-:Y:S04]  /*56d0*/  @UP1 UISETP.NE.U32.AND UP0, UPT, UR4, URZ, UPT ;  /* 0x000000ff0400128c */ /* 0x002fe8000bf05070 */
[----:B------:R-:W-:Y:S04]  /*56e0*/  @UP1 UISETP.NE.AND.EX UP0, UPT, UR5, URZ, UPT, UP0 ;  /* 0x000000ff0500128c */ /* 0x000fe8000bf05300 */
[----:B------:R-:W-:Y:S01]  /*56f0*/  @UP1 USEL UR4, URZ, 0xffffffff, UP0 ;  /* 0xffffffffff041887 */ /* 0x000fe20008000000 */
[----:B---3--:R-:W-:Y:S11]  /*5700*/  @!P3 BRA `(.L_x_79) ;  /* 0x00000000003cb947 */ /* 0x008ff60003800000 */
[----:B------:R-:W1:Y:S01]  /*5710*/  LDC.64 R4, c[0x0][0x888] ;  /* 0x00022200ff047b82 */ /* 0x000e620000000a00 */
[----:B------:R-:W2:Y:S01]  /*5720*/  LDCU.64 UR6, c[0x0][0x358] ;  /* 0x00006b00ff0677ac */ /* 0x000ea20008000a00 */
[----:B------:R-:W-:Y:S01]  /*5730*/  IMAD.MOV.U32 R2, RZ, RZ, 0x1 ;  /* 0x00000001ff027424 */ /* 0x000fe200078e00ff */
[----:B-1----:R-:W-:Y:S04]  /*5740*/  ISETP.NE.U32.AND P2, PT, R4, RZ, PT ;  /* 0x000000ff0400720c */ /* 0x002fe80003f45070 */
[----:B------:R-:W-:Y:S11]  /*5750*/  ISETP.NE.AND.EX P2, PT, R5, RZ, PT, P2 ;  /* 0x000000ff0500720c */ /* 0x000ff60003f45320 */
[----:B------:R-:W-:Y:S02]  /*5760*/  @!UPT UIADD3 URZ, UPT, UPT, URZ, URZ, URZ ;  /* 0x000000fffffff290 */ /* 0x000fe4000fffe0ff */
[----:B------:R-:W1:Y:S01]  /*5770*/  @P2 LDC.64 R4, c[0x0][0x888] ;  /* 0x00022200ff042b82 */ /* 0x000e620000000a00 */
[----:B------:R-:W-:Y:S04]  /*5780*/  @P2 IMAD R0, R6, UR36, RZ ;  /* 0x0000002406002c24 */ /* 0x000fe8000f8e02ff */
[----:B-1----:R-:W-:Y:S04]  /*5790*/  @P2 IMAD.WIDE R4, R0, 0x4, R4 ;  /* 0x0000000400042825 */ /* 0x002fe800078e0204 */
[----:B------:R-:W-:Y:S01]  /*57a0*/  IMAD.MOV.U32 R0, RZ, RZ, 0x1 ;  /* 0x00000001ff007424 */ /* 0x000fe200078e00ff */
[----:B--2--5:R1:W5:Y:S04]  /*57b0*/  @P2 LDG.E R157, desc[UR6][R4.64] ;  /* 0x00000006049d2981 */ /* 0x024368000c1e1900 */
[----:B------:R-:W-:Y:S04]  /*57c0*/  @P2 PRMT R17, R0, 0x7610, R17 ;  /* 0x0000761000112816 */ /* 0x000fe80000000011 */
[----:B------:R-:W-:Y:S05]  /*57d0*/  @!P2 PRMT R17, R2, 0x7610, R17 ;  /* 0x000076100211a816 */ /* 0x000fea0000000011 */
[----:B------:R1:W-:Y:S02]  /*57e0*/  STL.S16 [R1+0x44], R17 ;  /* 0x0000441101007387 */ /* 0x0003e40000100600 */
[----:B-1----:R-:W2:Y:S02]  /*57f0*/  @!P2 LDC R157, c[0x0][0x880] ;  /* 0x00022000ff9dab82 */ /* 0x002ea40000000800 */
.L_x_79:
[----:B------:R-:W-:Y:S05]  /*5800*/  @!P4 BRA `(.L_x_80) ;  /* 0x000000000028c947 */ /* 0x000fea0003800000 */
[----:B------:R-:W1:Y:S01]  /*5810*/  LDC.64 R4, c[0x0][0x8a8] ;  /* 0x00022a00ff047b82 */ /* 0x000e620000000a00 */
[----:B------:R-:W3:Y:S01]  /*5820*/  LDCU.64 UR6, c[0x0][0x358] ;  /* 0x00006b00ff0677ac */ /* 0x000ee20008000a00 */
[----:B-1----:R-:W-:Y:S04]  /*5830*/  ISETP.NE.U32.AND P2, PT, R4, RZ, PT ;  /* 0x000000ff0400720c */ /* 0x002fe80003f45070 */
[----:B------:R-:W-:Y:S11]  /*5840*/  ISETP.NE.AND.EX P2, PT, R5, RZ, PT, P2 ;  /* 0x000000ff0500720c */ /* 0x000ff60003f45320 */
[----:B------:R-:W-:Y:S02]  /*5850*/  @!UPT UIADD3 URZ, UPT, UPT, URZ, URZ, URZ ;  /* 0x000000fffffff290 */ /* 0x000fe4000fffe0ff */
[----:B------:R-:W1:Y:S01]  /*5860*/  @P2 LDC.64 R4, c[0x0][0x8a8] ;  /* 0x00022a00ff042b82 */ /* 0x000e620000000a00 */
[----:B------:R-:W-:Y:S04]  /*5870*/  @P2 IMAD R0, R8, UR36, RZ ;  /* 0x0000002408002c24 */ /* 0x000fe8000f8e02ff */
[----:B-1----:R-:W-:Y:S05]  /*5880*/  @P2 IMAD.WIDE R4, R0, 0x4, R4 ;  /* 0x0000000400042825 */ /* 0x002fea00078e0204 */
[----:B---3-5:R1:W5:Y:S02]  /*5890*/  @P2 LDG.E R155, desc[UR6][R4.64] ;  /* 0x00000006049b2981 */ /* 0x028364000c1e1900 */
[----:B-1----:R-:W3:Y:S02]  /*58a0*/  @!P2 LDC R155, c[0x0][0x8a0] ;  /* 0x00022800ff9bab82 */ /* 0x002ee40000000800 */
.L_x_80:
[----:B--2--5:R-:W-:Y:S01]  /*58b0*/  @P0 FSETP.NEU.AND P4, PT, R157, RZ, PT ;  /* 0x000000ff9d00020b */ /* 0x024fe20003f8d000 */
[----:B------:R-:W-:Y:S01]  /*58c0*/  IMAD.U32 R2, RZ, RZ, UR4 ;  /* 0x00000004ff027e24 */ /* 0x000fe2000f8e00ff */
[----:B------:R-:W-:Y:S01]  /*58d0*/  @P0 LOP3.LUT P2, RZ, R17, 0xff, RZ, 0xc0, !PT ;  /* 0x000000ff11ff0812 */ /* 0x000fe2000784c0ff */
[----:B------:R-:W-:Y:S01]  /*58e0*/  IMAD.U32 R5, RZ, RZ, UR44 ;  /* 0x0000002cff057e24 */ /* 0x000fe2000f8e00ff */
[----:B------:R-:W-:Y:S01]  /*58f0*/  @P0 SEL R0, RZ, 0xffffffff, P4 ;  /* 0xffffffffff000807 */ /* 0x000fe20002000000 */
[C---:B------:R-:W-:Y:S01]  /*5900*/  IMAD.SHL.U32 R4, R3.reuse, 0x4, RZ ;  /* 0x0000000403047824 */ /* 0x040fe200078e00ff */
[----:B------:R-:W-:Y:S01]  /*5910*/  BSSY B1, `(.L_x_81) ;  /* 0x00000a6000017945 */ /* 0x000fe20003800000 */
[----:B------:R-:W-:Y:S02]  /*5920*/  PLOP3.LUT P5, PT, PT, PT, PT, 0x8, 0x80 ;  /* 0x000000000080781c */ /* 0x000fe40003fae170 */
[----:B------:R-:W-:Y:S02]  /*5930*/  CS2R R250, SRZ ;  /* 0x0000000000fa7805 */ /* 0x000fe4000001ff00 */
[----:B------:R-:W-:Y:S01]  /*5940*/  @P1 SEL R0, R2, R0, !P2 ;  /* 0x0000000002001207 */ /* 0x000fe20005000000 */
[----:B------:R-:W-:Y:S01]  /*5950*/  IMAD.SHL.U32 R2, R3, 0x20, RZ ;  /* 0x0000002003027824 */ /* 0x000fe200078e00ff */
[C---:B------:R-:W-:Y:S02]  /*5960*/  LEA R9, R5.reuse, UR39, 0x3 ;  /* 0x0000002705097c11 */ /* 0x040fe4000f8e18ff */
[----:B------:R-:W-:Y:S02]  /*5970*/  CS2R R248, SRZ ;  /* 0x0000000000f87805 */ /* 0x000fe4000001ff00 */
[----:B------:R-:W-:Y:S02]  /*5980*/  @P0 LOP3.LUT R0, R0, 0x1, RZ, 0xc0, !PT ;  /* 0x0000000100000812 */ /* 0x000fe400078ec0ff */
[----:B------:R-:W-:Y:S02]  /*5990*/  CS2R R242, SRZ ;  /* 0x0000000000f27805 */ /* 0x000fe4000001ff00 */
[----:B------:R-:W-:Y:S02]  /*59a0*/  CS2R R240, SRZ ;  /* 0x0000000000f07805 */ /* 0x000fe4000001ff00 */
[----:B------:R-:W-:Y:S02]  /*59b0*/  CS2R R238, SRZ ;  /* 0x0000000000ee7805 */ /* 0x000fe4000001ff00 */
[----:B------:R-:W-:Y:S01]  /*59c0*/  ISETP.NE.U32.OR P6, PT, R0, 0x1, !P0 ;  /* 0x000000010000780c */ /* 0x000fe200047c5470 */
[----:B------:R-:W-:Y:S01]  /*59d0*/  IMAD.U32 R0, RZ, RZ, UR53 ;  /* 0x00000035ff007e24 */ /* 0x000fe2000f8e00ff */
[----:B------:R-:W-:Y:S02]  /*59e0*/  CS2R R236, SRZ ;  /* 0x0000000000ec7805 */ /* 0x000fe4000001ff00 */
[----:B------:R-:W-:Y:S02]  /*59f0*/  CS2R R234, SRZ ;  /* 0x0000000000ea7805 */ /* 0x000fe4000001ff00 */
[----:B------:R-:W-:Y:S02]  /*5a00*/  P2R R6, PR, RZ, 0x40 ;  /* 0x00000040ff067803 */ /* 0x000fe40000000000 */
[----:B------:R-:W-:Y:S02]  /*5a10*/  CS2R R232, SRZ ;  /* 0x0000000000e87805 */ /* 0x000fe4000001ff00 */
[----:B------:R-:W-:Y:S02]  /*5a20*/  LOP3.LUT R8, R0, 0x1, RZ, 0x3c, !PT ;  /* 0x0000000100087812 */ /* 0x000fe400078e3cff */
[----:B------:R-:W-:Y:S02]  /*5a30*/  CS2R R230, SRZ ;  /* 0x0000000000e67805 */ /* 0x000fe4000001ff00 */
[----:B------:R-:W-:Y:S01]  /*5a40*/  LOP3.LUT R0, R2, 0xc0, RZ, 0xc0, !PT ;  /* 0x000000c002007812 */ /* 0x000fe200078ec0ff */
[----:B------:R1:W-:Y:S01]  /*5a50*/  STL [R1+0x48], R6 ;  /* 0x0000480601007387 */ /* 0x0003e20000100800 */
[----:B------:R-:W-:Y:S02]  /*5a60*/  CS2R R228, SRZ ;  /* 0x0000000000e47805 */ /* 0x000fe4000001ff00 */
[----:B------:R-:W-:Y:S02]  /*5a70*/  CS2R R222, SRZ ;  /* 0x0000000000de7805 */ /* 0x000fe4000001ff00 */
[----:B------:R-:W-:Y:S01]  /*5a80*/  LOP3.LUT R0, R0, 0x18, R4, 0xf8, !PT ;  /* 0x0000001800007812 */ /* 0x000fe200078ef804 */
[----:B------:R2:W-:Y:S01]  /*5a90*/  STL [R1+0x38], RZ ;  /* 0x000038ff01007387 */ /* 0x0005e20000100800 */
[----:B------:R-:W-:Y:S01]  /*5aa0*/  IMAD.U32 R4, RZ, RZ, UR45 ;  /* 0x0000002dff047e24 */ /* 0x000fe2000f8e00ff */
[----:B------:R-:W-:Y:S02]  /*5ab0*/  CS2R R220, SRZ ;  /* 0x0000000000dc7805 */ /* 0x000fe4000001ff00 */
[----:B------:R-:W-:Y:S01]  /*5ac0*/  LOP3.LUT R0, R0, 0xf20, R2, 0xf8, !PT ;  /* 0x00000f2000007812 */ /* 0x000fe200078ef802 */
[----:B------:R2:W-:Y:S01]  /*5ad0*/  STL [R1+0x3c], RZ ;  /* 0x00003cff01007387 */ /* 0x0005e20000100800 */
[----:B------:R-:W-:Y:S01]  /*5ae0*/  IMAD.U32 R2, RZ, RZ, UR52 ;  /* 0x00000034ff027e24 */ /* 0x000fe2000f8e00ff */
[----:B------:R-:W-:Y:S02]  /*5af0*/  LEA R7, R4, UR39, 0x3 ;  /* 0x0000002704077c11 */ /* 0x000fe4000f8e18ff */
[----:B------:R-:W-:Y:S01]  /*5b00*/  CS2R R218, SRZ ;  /* 0x0000000000da7805 */ /* 0x000fe2000001ff00 */
[----:B------:R2:W-:Y:S01]  /*5b10*/  STL [R1+0x30], RZ ;  /* 0x000030ff01007387 */ /* 0x0005e20000100800 */
[----:B------:R-:W-:Y:S02]  /*5b20*/  LEA R0, R0, UR39, 0x1 ;  /* 0x0000002700007c11 */ /* 0x000fe4000f8e08ff */
[----:B------:R-:W-:Y:S02]  /*5b30*/  CS2R R216, SRZ ;  /* 0x0000000000d87805 */ /* 0x000fe4000001ff00 */
[----:B------:R-:W-:Y:S01]  /*5b40*/  CS2R R210, SRZ ;  /* 0x0000000000d27805 */ /* 0x000fe2000001ff00 */
[----:B------:R2:W-:Y:S01]  /*5b50*/  STL [R1+0x34], RZ ;  /* 0x000034ff01007387 */ /* 0x0005e20000100800 */
[----:B------:R-:W-:Y:S01]  /*5b60*/  CS2R R208, SRZ ;  /* 0x0000000000d07805 */ /* 0x000fe2000001ff00 */
[----:B------:R-:W-:Y:S01]  /*5b70*/  IMAD R0, R5, 0xa000, R0 ;  /* 0x0000a00005007824 */ /* 0x000fe200078e0200 */
[----:B------:R-:W-:Y:S01]  /*5b80*/  CS2R R206, SRZ ;  /* 0x0000000000ce7805 */ /* 0x000fe2000001ff00 */
[----:B------:R2:W-:Y:S01]  /*5b90*/  STL [R1+0x28], RZ ;  /* 0x000028ff01007387 */ /* 0x0005e20000100800 */
[----:B------:R-:W-:Y:S01]  /*5ba0*/  IMAD.SHL.U32 R5, R3, 0x10, RZ ;  /* 0x0000001003057824 */ /* 0x000fe200078e00ff */
[----:B------:R-:W-:Y:S02]  /*5bb0*/  CS2R R204, SRZ ;  /* 0x0000000000cc7805 */ /* 0x000fe4000001ff00 */
[----:B------:R-:W-:Y:S01]  /*5bc0*/  CS2R R198, SRZ ;  /* 0x0000000000c67805 */ /* 0x000fe2000001ff00 */
[----:B------:R2:W-:Y:S01]  /*5bd0*/  STL [R1+0x2c], RZ ;  /* 0x00002cff01007387 */ /* 0x0005e20000100800 */
[----:B-1----:R-:W-:Y:S02]  /*5be0*/  @P6 SHF.L.U32 R6, R8, 0x1f, RZ ;  /* 0x0000001f08066819 */ /* 0x002fe400000006ff */
[----:B------:R-:W-:Y:S02]  /*5bf0*/  CS2R R196, SRZ ;  /* 0x0000000000c47805 */ /* 0x000fe4000001ff00 */
[----:B------:R-:W-:Y:S01]  /*5c00*/  CS2R R194, SRZ ;  /* 0x0000000000c27805 */ /* 0x000fe2000001ff00 */
[----:B------:R2:W-:Y:S01]  /*5c10*/  STL [R1+0x20], RZ ;  /* 0x000020ff01007387 */ /* 0x0005e20000100800 */
[----:B------:R1:W4:Y:S01]  /*5c20*/  @P6 SYNCS.PHASECHK.TRANS64.TRYWAIT P0, [R9+URZ+0x20], R6 ;  /* 0x00002006090065a7 */ /* 0x00032200080011ff */
[----:B------:R-:W-:Y:S02]  /*5c30*/  CS2R R192, SRZ ;  /* 0x0000000000c07805 */ /* 0x000fe4000001ff00 */
[----:B------:R-:W-:Y:S01]  /*5c40*/  CS2R R186, SRZ ;  /* 0x0000000000ba7805 */ /* 0x000fe2000001ff00 */
[----:B------:R2:W-:Y:S01]  /*5c50*/  STL [R1+0x24], RZ ;  /* 0x000024ff01007387 */ /* 0x0005e20000100800 */
[----:B------:R-:W-:Y:S02]  /*5c60*/  CS2R R184, SRZ ;  /* 0x0000000000b87805 */ /* 0x000fe4000001ff00 */
        /* <DEDUP_REMOVED lines=10> */
[----:B------:R2:W-:Y:S04]  /*5d10*/  STL [R1+0x10], RZ ;  /* 0x000010ff01007387 */ /* 0x0005e80000100800 */
[----:B------:R2:W-:Y:S04]  /*5d20*/  STL [R1+0x14], RZ ;  /* 0x000014ff01007387 */ /* 0x0005e80000100800 */
[----:B------:R2:W-:Y:S01]  /*5d30*/  STL [R1+0x8], RZ ;  /* 0x000008ff01007387 */ /* 0x0005e20000100800 */
[----:B-1----:R-:W-:Y:S03]  /*5d40*/  SHF.L.U32 R6, R2, 0x1f, RZ ;  /* 0x0000001f02067819 */ /* 0x002fe600000006ff */
[----:B------:R2:W-:Y:S01]  /*5d50*/  STL [R1+0xc], RZ ;  /* 0x00000cff01007387 */ /* 0x0005e20000100800 */
[----:B------:R-:W-:Y:S01]  /*5d60*/  LOP3.LUT R2, R5, 0x20, RZ, 0xc0, !PT ;  /* 0x0000002005027812 */ /* 0x000fe200078ec0ff */
[----:B------:R2:W1:Y:S02]  /*5d70*/  SYNCS.PHASECHK.TRANS64.TRYWAIT P4, [R7+URZ+0x70], R6 ;  /* 0x00007006070075a7 */ /* 0x00046400080811ff */
[----:B------:R2:W-:Y:S01]  /*5d80*/  STL [R1], RZ ;  /* 0x000000ff01007387 */ /* 0x0005e20000100800 */
[----:B------:R-:W-:Y:S03]  /*5d90*/  IADD3 R2, PT, PT, -R2, 0x200, R0 ;  /* 0x0000020002027810 */ /* 0x000fe60007ffe100 */
[----:B------:R2:W-:Y:S04]  /*5da0*/  STL [R1+0x4], RZ ;  /* 0x000004ff01007387 */ /* 0x0005e80000100800 */
[----:B------:R2:W-:Y:S01]  /*5db0*/  STL [R1+0x40], R2 ;  /* 0x0000400201007387 */ /* 0x0005e20000100800 */
[----:B----4-:R-:W-:Y:S01]  /*5dc0*/  @P6 PLOP3.LUT P5, PT, P0, PT, PT, 0x8, 0x80 ;  /* 0x000000000080681c */ /* 0x010fe200007ae170 */
[----:B------:R-:W-:Y:S01]  /*5dd0*/  @!UPT UIADD3 URZ, UPT, UPT, URZ, URZ, URZ ;  /* 0x000000fffffff290 */ /* 0x000fe2000fffe0ff */
[----:B--2---:R-:W-:Y:S11]  /*5de0*/  @!P6 BRA `(.L_x_82) ;  /* 0x000000040060e947 */ /* 0x004ff60003800000 */
[----:B------:R-:W-:Y:S01]  /*5df0*/  ISETP.NE.U32.AND P0, PT, RZ, UR60, PT ;  /* 0x0000003cff007c0c */ /* 0x000fe2000bf05070 */
[----:B------:R-:W-:Y:S01]  /*5e00*/  BSSY B0, `(.L_x_83) ;  /* 0x000000d000007945 */ /* 0x000fe20003800000 */
[----:B------:R-:W-:Y:S02]  /*5e10*/  FSETP.NEU.AND P2, PT, R157, RZ, PT ;  /* 0x000000ff9d00720b */ /* 0x000fe40003f4d000 */
[----:B------:R-:W-:Y:S02]  /*5e20*/  ISETP.NE.AND.EX P0, PT, RZ, UR61, PT, P0 ;  /* 0x0000003dff007c0c */ /* 0x000fe4000bf05300 */
[----:B------:R-:W-:Y:S02]  /*5e30*/  LOP3.LUT P1, RZ, R17, 0xff, RZ, 0xc0, !PT ;  /* 0x000000ff11ff7812 */ /* 0x000fe4000782c0ff */
[----:B------:R-:W-:Y:S02]  /*5e40*/  SEL R2, RZ, 0xffffffff, P2 ;  /* 0xffffffffff027807 */ /* 0x000fe40001000000 */
[----:B------:R-:W-:Y:S02]  /*5e50*/  SEL R4, RZ, 0xffffffff, P0 ;  /* 0xffffffffff047807 */ /* 0x000fe40000000000 */
[----:B------:R-:W-:Y:S02]  /*5e60*/  LOP3.LUT R5, R5, 0x40, RZ, 0xc0, !PT ;  /* 0x0000004005057812 */ /* 0x000fe400078ec0ff */
[----:B------:R-:W-:Y:S04]  /*5e70*/  @P3 SEL R2, R4, R2, !P1 ;  /* 0x0000000204023207 */ /* 0x000fe80004800000 */
[----:B------:R-:W-:Y:S01]  /*5e80*/  LOP3.LUT R4, R2, 0x1, RZ, 0xc0, !PT ;  /* 0x0000000102047812 */ /* 0x000fe200078ec0ff */
[----:B------:R-:W-:Y:S06]  /*5e90*/  @!P5 BRA `(.L_x_84) ;  /* 0x00000000000cd947 */ /* 0x000fec0003800000 */
[----:B------:R-:W-:Y:S04]  /*5ea0*/  SHF.L.U32 R2, R8, 0x1f, RZ ;  /* 0x0000001f08027819 */ /* 0x000fe800000006ff */
[----:B------:R-:W2:Y:S02]  /*5eb0*/  SYNCS.PHASECHK.TRANS64.TRYWAIT P0, [R9+URZ+0x20], R2 ;  /* 0x00002002090075a7 */ /* 0x000ea400080011ff */
[----:B--2---:R-:W-:Y:S05]  /*5ec0*/  @!P0 BRA `(.L_x_85) ;  /* 0x0000004000d48947 */ /* 0x004fea0003800000 */
.L_x_84:
[----:B------:R-:W-:Y:S05]  /*5ed0*/  BSYNC B0 ;  /* 0x0000000000007941 */ /* 0x000fea0003800000 */
.L_x_83:
[----:B------:R4:W5:Y:S01]  /*5ee0*/  LDL.LU R22, [R1+0x38] ;  /* 0x0000380001167983 */ /* 0x0009620000300800 */
[----:B------:R-:W-:Y:S02]  /*5ef0*/  ISETP.NE.U32.AND P0, PT, R4, 0x1, PT ;  /* 0x000000010400780c */ /* 0x000fe40003f05070 */
[----:B------:R-:W-:Y:S02]  /*5f00*/  CS2R R10, SRZ ;  /* 0x00000000000a7805 */ /* 0x000fe4000001ff00 */
[----:B--2---:R-:W-:Y:S01]  /*5f10*/  CS2R R8, SRZ ;  /* 0x0000000000087805 */ /* 0x004fe2000001ff00 */
[----:B------:R-:W2:Y:S01]  /*5f20*/  LDL R12, [R1+0x40] ;  /* 0x00004000010c7983 */ /* 0x000ea20000100800 */
[----:B------:R-:W-:Y:S01]  /*5f30*/  IMAD.MOV.U32 R23, RZ, RZ, RZ ;  /* 0x000000ffff177224 */ /* 0x000fe200078e00ff */
[----:B------:R-:W-:Y:S02]  /*5f40*/  CS2R R20, SRZ ;  /* 0x0000000000147805 */ /* 0x000fe4000001ff00 */
[----:B------:R-:W-:Y:S02]  /*5f50*/  CS2R R162, SRZ ;  /* 0x0000000000a27805 */ /* 0x000fe4000001ff00 */
[----:B------:R-:W-:Y:S02]  /*5f60*/  CS2R R160, SRZ ;  /* 0x0000000000a07805 */ /* 0x000fe4000001ff00 */
[----:B------:R-:W-:Y:S02]  /*5f70*/  CS2R R186, SRZ ;  /* 0x0000000000ba7805 */ /* 0x000fe4000001ff00 */
[----:B------:R-:W-:Y:S02]  /*5f80*/  CS2R R184, SRZ ;  /* 0x0000000000b87805 */ /* 0x000fe4000001ff00 */
[----:B------:R-:W-:Y:S02]  /*5f90*/  CS2R R210, SRZ ;  /* 0x0000000000d27805 */ /* 0x000fe4000001ff00 */
[----:B------:R-:W-:Y:S02]  /*5fa0*/  CS2R R208, SRZ ;  /* 0x0000000000d07805 */ /* 0x000fe4000001ff00 */
[----:B------:R-:W-:Y:S01]  /*5fb0*/  CS2R R234, SRZ ;  /* 0x0000000000ea7805 */ /* 0x000fe2000001ff00 */
[----:B------:R-:W1:Y:S01]  /*5fc0*/  @P0 LDS.128 R8, [R0+0x8200] ;  /* 0x0082000000080984 */ /* 0x000e620000000c00 */
[----:B------:R-:W-:Y:S02]  /*5fd0*/  CS2R R232, SRZ ;  /* 0x0000000000e87805 */ /* 0x000fe4000001ff00 */
[----:B------:R-:W-:Y:S02]  /*5fe0*/  CS2R R174, SRZ ;  /* 0x0000000000ae7805 */ /* 0x000fe4000001ff00 */
[----:B------:R-:W-:Y:S01]  /*5ff0*/  CS2R R172, SRZ ;  /* 0x0000000000ac7805 */ /* 0x000fe2000001ff00 */
[----:B------:R-:W-:Y:S01]  /*6000*/  @P0 LDS.128 R160, [R0+0x200] ;  /* 0x0002000000a00984 */ /* 0x000fe20000000c00 */
        /* <DEDUP_REMOVED lines=11> */
[----:B------:R3:W-:Y:S01]  /*60c0*/  @P0 LDS.128 R232, [R0+0x6200] ;  /* 0x0062000000e80984 */ /* 0x0007e20000000c00 */
[----:B------:R-:W-:Y:S02]  /*60d0*/  CS2R R204, SRZ ;  /* 0x0000000000cc7805 */ /* 0x000fe4000001ff00 */
        /* <DEDUP_REMOVED lines=12> */
[----:B---3--:R-:W-:Y:S01]  /*61a0*/  IADD3 R0, PT, PT, -R5, 0x200, R0 ;  /* 0x0000020005007810 */ /* 0x008fe20007ffe100 */
[----:B-1----:R1:W-:Y:S04]  /*61b0*/  STL.64 [R1], R8 ;  /* 0x0000000801007387 */ /* 0x0023e80000100a00 */
[----:B------:R3:W-:Y:S04]  /*61c0*/  STL.64 [R1+0x8], R10 ;  /* 0x0000080a01007387 */ /* 0x0007e80000100a00 */
[----:B------:R-:W-:Y:S04]  /*61d0*/  @P0 LDS.128 R172, [R0+0x20] ;  /* 0x0000200000ac0984 */ /* 0x000fe80000000c00 */
[----:B------:R-:W-:Y:S04]  /*61e0*/  @P0 LDS.128 R196, [R0+0x2020] ;  /* 0x0020200000c40984 */ /* 0x000fe80000000c00 */
[----:B------:R-:W-:Y:S04]  /*61f0*/  @P0 LDS.128 R220, [R0+0x4020] ;  /* 0x0040200000dc0984 */ /* 0x000fe80000000c00 */
[----:B------:R-:W-:Y:S01]  /*6200*/  @P0 LDS.128 R240, [R0+0x6020] ;  /* 0x0060200000f00984 */ /* 0x000fe20000000c00 */
[----:B-1----:R-:W-:Y:S02]  /*6210*/  CS2R R8, SRZ ;  /* 0x0000000000087805 */ /* 0x002fe4000001ff00 */
[----:B---3--:R-:W-:Y:S06]  /*6220*/  CS2R R10, SRZ ;  /* 0x00000000000a7805 */ /* 0x008fec000001ff00 */
[----:B------:R-:W1:Y:S04]  /*6230*/  @P0 LDS.128 R8, [R0+0x8020] ;  /* 0x0080200000080984 */ /* 0x000e680000000c00 */
[----:B-1----:R1:W-:Y:S04]  /*6240*/  STL.64 [R1+0x20], R8 ;  /* 0x0000200801007387 */ /* 0x0023e80000100a00 */
[----:B------:R3:W-:Y:S01]  /*6250*/  STL.64 [R1+0x28], R10 ;  /* 0x0000280a01007387 */ /* 0x0007e20000100a00 */
[----:B-1----:R-:W-:Y:S02]  /*6260*/  CS2R R8, SRZ ;  /* 0x0000000000087805 */ /* 0x002fe4000001ff00 */
[----:B---3--:R-:W-:Y:S06]  /*6270*/  CS2R R10, SRZ ;  /* 0x00000000000a7805 */ /* 0x008fec000001ff00 */
[----:B--2---:R-:W-:Y:S01]  /*6280*/  @P0 LDS.128 R8, [R12+0x8010] ;  /* 0x008010000c080984 */ /* 0x004fe20000000c00 */
[----:B------:R-:W-:Y:S03]  /*6290*/  IMAD.IADD R0, R12, 0x1, -R5 ;  /* 0x000000010c007824 */ /* 0x000fe600078e0a05 */
[----:B------:R-:W-:Y:S04]  /*62a0*/  @P0 LDS.128 R164, [R12+0x10] ;  /* 0x000010000ca40984 */ /* 0x000fe80000000c00 */
[----:B-----5:R-:W1:Y:S04]  /*62b0*/  @P0 LDS.128 R20, [R0+0x8030] ;  /* 0x0080300000140984 */ /* 0x020e680000000c00 */
[----:B------:R4:W2:Y:S04]  /*62c0*/  @P0 LDS.128 R180, [R0+0x30] ;  /* 0x0000300000b40984 */ /* 0x0008a80000000c00 */
[----:B------:R4:W3:Y:S04]  /*62d0*/  @P0 LDS.128 R204, [R0+0x2030] ;  /* 0x0020300000cc0984 */ /* 0x0008e80000000c00 */
[----:B------:R4:W2:Y:S04]  /*62e0*/  @P0 LDS.128 R228, [R0+0x4030] ;  /* 0x0040300000e40984 */ /* 0x0008a80000000c00 */
[----:B------:R4:W2:Y:S04]  /*62f0*/  @P0 LDS.128 R248, [R0+0x6030] ;  /* 0x0060300000f80984 */ /* 0x0008a80000000c00 */
[----:B------:R4:W2:Y:S04]  /*6300*/  @P0 LDS.128 R192, [R12+0x2010] ;  /* 0x002010000cc00984 */ /* 0x0008a80000000c00 */
[----:B------:R4:W2:Y:S04]  /*6310*/  @P0 LDS.128 R216, [R12+0x4010] ;  /* 0x004010000cd80984 */ /* 0x0008a80000000c00 */
[----:B------:R4:W2:Y:S04]  /*6320*/  @P0 LDS.128 R236, [R12+0x6010] ;  /* 0x006010000cec0984 */ /* 0x0008a80000000c00 */
[----:B-1----:R4:W-:Y:S04]  /*6330*/  STL.64 [R1+0x30], R20 ;  /* 0x0000301401007387 */ /* 0x0029e80000100a00 */
[----:B------:R4:W-:Y:S04]  /*6340*/  STL.64 [R1+0x38], R22 ;  /* 0x0000381601007387 */ /* 0x0009e80000100a00 */
[----:B------:R4:W-:Y:S04]  /*6350*/  STL.64 [R1+0x10], R8 ;  /* 0x0000100801007387 */ /* 0x0009e80000100a00 */
[----:B---3--:R4:W-:Y:S02]  /*6360*/  STL.64 [R1+0x18], R10 ;  /* 0x0000180a01007387 */ /* 0x0089e40000100a00 */
.L_x_82:
[----:B------:R-:W-:Y:S05]  /*6370*/  BSYNC B1 ;  /* 0x0000000000017941 */ /* 0x000fea0003800000 */
.L_x_81:
[----:B------:R-:W-:Y:S01]  /*6380*/  SHF.R.U32.HI R18, RZ, 0x5, R3 ;  /* 0x00000005ff127819 */ /* 0x000fe20000011603 */
[----:B----4-:R-:W-:Y:S04]  /*6390*/  IMAD.U32 R0, RZ, RZ, UR45 ;  /* 0x0000002dff007e24 */ /* 0x010fe8000f8e00ff */
[----:B------:R-:W-:Y:S05]  /*63a0*/  IMAD R17, R0, 0xa0, R16 ;  /* 0x000000a000117824 */ /* 0x000fea00078e0210 */
[----:B------:R-:W-:Y:S04]  /*63b0*/  SHF.R.U32.HI R0, RZ, 0x15, R17 ;  /* 0x00000015ff007819 */ /* 0x000fe80000011611 */
[----:B------:R-:W-:Y:S01]  /*63c0*/  LOP3.LUT P0, RZ, R0, 0x3, R18, 0x48, !PT ;  /* 0x0000000300ff7812 */ /* 0x000fe20007804812 */
[----:B------:R-:W-:Y:S01]  /*63d0*/  @!UPT UIADD3 URZ, UPT, UPT, URZ, URZ, URZ ;  /* 0x000000fffffff290 */ /* 0x000fe2000fffe0ff */
[----:B-1----:R-:W-:Y:S11]  /*63e0*/  @P4 BRA `(.L_x_86) ;  /* 0x0000000000084947 */ /* 0x002ff60003800000 */
[----:B------:R-:W1:Y:S02]  /*63f0*/  SYNCS.PHASECHK.TRANS64.TRYWAIT P1, [R7+URZ+0x70], R6 ;  /* 0x00007006070075a7 */ /* 0x000e6400080211ff */
[----:B-1----:R-:W-:Y:S05]  /*6400*/  @!P1 BRA `(.L_x_87) ;  /* 0x0000003c00989947 */ /* 0x002fea0003800000 */
.L_x_86:
[----:B------:R-:W-:Y:S05]  /*6410*/  @!P0 BRA `(.L_x_88) ;  /* 0x0000000000408947 */ /* 0x000fea0003800000 */
[----:B------:R-:W4:Y:S01]  /*6420*/  LDCU.64 UR8, c[0x4][0x70] ;  /* 0x01000e00ff0877ac */ /* 0x000f220008000a00 */
[----:B------:R-:W-:Y:S01]  /*6430*/  MOV R3, 0x0 ;  /* 0x0000000000037802 */ /* 0x000fe20000000f00 */
[----:B------:R-:W-:Y:S02]  /*6440*/  HFMA2 R12, -RZ, RZ, 0, 5.9604644775390625e-08 ;  /* 0x00000001ff0c7431 */ /* 0x000fe400000001ff */
[----:B------:R-:W-:Y:S02]  /*6450*/  IMAD.MOV.U32 R8, RZ, RZ, 0x192 ;  /* 0x00000192ff087424 */ /* 0x000fe400078e00ff */
[----:B------:R-:W-:Y:S01]  /*6460*/  IMAD.MOV.U32 R13, RZ, RZ, RZ ;  /* 0x000000ffff0d7224 */ /* 0x000fe200078e00ff */
[----:B------:R-:W1:Y:S01]  /*6470*/  LDCU.64 UR6, c[0x4][0x78] ;  /* 0x01000f00ff0677ac */ /* 0x000e620008000a00 */
[----:B------:R-:W2:Y:S01]  /*6480*/  LDC.64 R2, c[0x4][R3] ;  /* 0x0100000003027b82 */ /* 0x000ea20000000a00 */
[----:B------:R-:W5:Y:S01]  /*6490*/  LDCU.64 UR4, c[0x4][0x10] ;  /* 0x01000200ff0477ac */ /* 0x000f620008000a00 */
[----:B----4-:R-:W-:Y:S01]  /*64a0*/  MOV R5, UR9 ;  /* 0x0000000900057c02 */ /* 0x010fe20008000f00 */
[----:B------:R-:W-:Y:S01]  /*64b0*/  IMAD.U32 R4, RZ, RZ, UR8 ;  /* 0x00000008ff047e24 */ /* 0x000fe2000f8e00ff */
[----:B-1----:R-:W-:Y:S01]  /*64c0*/  MOV R7, UR7 ;  /* 0x0000000700077c02 */ /* 0x002fe20008000f00 */
[----:B------:R-:W-:Y:S01]  /*64d0*/  IMAD.U32 R6, RZ, RZ, UR6 ;  /* 0x00000006ff067e24 */ /* 0x000fe2000f8e00ff */
[----:B-----5:R-:W-:Y:S01]  /*64e0*/  MOV R11, UR5 ;  /* 0x00000005000b7c02 */ /* 0x020fe20008000f00 */
[----:B------:R-:W-:Y:S02]  /*64f0*/  IMAD.U32 R10, RZ, RZ, UR4 ;  /* 0x00000004ff0a7e24 */ /* 0x000fe4000f8e00ff */
[----:B------:R-:W-:Y:S07]  /*6500*/  LEPC R20, `(.L_x_88) ;  /* 0x000000001014794e */ /* 0x000fee0000000000 */
[----:B--23--:R-:W-:Y:S05]  /*6510*/  CALL.ABS.NOINC R2 ;  /* 0x0000000002007343 */ /* 0x00cfea0003c00000 */
.L_x_88:
[----:B------:R-:W-:Y:S05]  /*6520*/  WARPSYNC.ALL ;  /* 0x0000000000007948 */ /* 0x000fea0003800000 */
[C---:B------:R-:W-:Y:S01]  /*6530*/  R2UR UR4, R17.reuse ;  /* 0x00000000110472ca */ /* 0x040fe200000e0000 */
[----:B------:R-:W-:Y:S05]  /*6540*/  VIADD R0, R17, 0x20 ;  /* 0x0000002011007836 */ /* 0x000fea0000000000 */
[----:B------:R-:W-:Y:S04]  /*6550*/  SHF.R.U32.HI R0, RZ, 0x15, R0 ;  /* 0x00000015ff007819 */ /* 0x000fe80000011600 */
[----:B------:R-:W-:Y:S03]  /*6560*/  LOP3.LUT P0, RZ, R0, 0x3, R18, 0x48, !PT ;  /* 0x0000000300ff7812 */ /* 0x000fe60007804812 */
[----:B------:R-:W4:Y:S10]  /*6570*/  LDTM.x32 R120, tmem[UR4] ;  /* 0x00000004007879ee */ /* 0x000f3400082c0000 */
[----:B----4-:R-:W-:Y:S05]  /*6580*/  @!P0 BRA `(.L_x_89) ;  /* 0x0000000000408947 */ /* 0x010fea0003800000 */
        /* <DEDUP_REMOVED lines=16> */
.L_x_89:
[----:B------:R-:W-:Y:S05]  /*6690*/  WARPSYNC.ALL ;  /* 0x0000000000007948 */ /* 0x000fea0003800000 */
[C---:B------:R-:W-:Y:S01]  /*66a0*/  R2UR UR4, R17.reuse ;  /* 0x00000000110472ca */ /* 0x040fe200000e0000 */
[----:B------:R-:W-:Y:S05]  /*66b0*/  VIADD R0, R17, 0x40 ;  /* 0x0000004011007836 */ /* 0x000fea0000000000 */
[----:B------:R-:W-:Y:S04]  /*66c0*/  SHF.R.U32.HI R0, RZ, 0x15, R0 ;  /* 0x00000015ff007819 */ /* 0x000fe80000011600 */
[----:B------:R-:W-:Y:S03]  /*66d0*/  LOP3.LUT P0, RZ, R0, 0x3, R18, 0x48, !PT ;  /* 0x0000000300ff7812 */ /* 0x000fe60007804812 */
[----:B------:R-:W4:Y:S10]  /*66e0*/  LDTM.x32 R88, tmem[UR4+0x20] ;  /* 0x00002004005879ee */ /* 0x000f3400082c0000 */
        /* <DEDUP_REMOVED lines=17> */
.L_x_90:
        /* <DEDUP_REMOVED lines=23> */
.L_x_91:
        /* <DEDUP_REMOVED lines=23> */
.L_x_92:
[----:B------:R-:W4:Y:S01]  /*6ae0*/  S2R R156, SR_TID.X ;  /* 0x00000000009c7919 */ /* 0x000f220000002100 */
[----:B------:R-:W-:Y:S05]  /*6af0*/  WARPSYNC.ALL ;  /* 0x0000000000007948 */ /* 0x000fea0003800000 */
[C---:B----4-:R-:W-:Y:S02]  /*6b00*/  LOP3.LUT P1, R0, R156.reuse, 0x60, RZ, 0xc0, !PT ;  /* 0x000000609c007812 */ /* 0x050fe4000782c0ff */
[C---:B------:R-:W-:Y:S01]  /*6b10*/  SHF.L.U32 R5, R156.reuse, 0x5, RZ ;  /* 0x000000059c057819 */ /* 0x040fe200000006ff */
[----:B------:R-:W4:Y:S01]  /*6b20*/  LDL.LU R224, [R1+0x40] ;  /* 0x0000400001e07983 */ /* 0x000f220000300800 */
[----:B------:R-:W-:Y:S01]  /*6b30*/  SHF.L.U32 R4, R156, 0x2, RZ ;  /* 0x000000029c047819 */ /* 0x000fe200000006ff */
[----:B------:R-:W5:Y:S01]  /*6b40*/  S2UR UR6, SR_CgaCtaId ;  /* 0x00000000000679c3 */ /* 0x000f620000008800 */
[----:B------:R-:W-:Y:S01]  /*6b50*/  LOP3.LUT R3, R5, 0xc0, RZ, 0xc0, !PT ;  /* 0x000000c005037812 */ /* 0x000fe200078ec0ff */
[C---:B---3--:R-:W-:Y:S01]  /*6b60*/  FMUL R2, R155.reuse, R121 ;  /* 0x000000799b027220 */ /* 0x048fe20000400000 */
[----:B------:R-:W-:Y:S01]  /*6b70*/  ISETP.NE.AND P0, PT, R0, RZ, PT ;  /* 0x000000ff0000720c */ /* 0x000fe20003f05270 */
[----:B------:R-:W-:Y:S01]  /*6b80*/  FMUL R0, R155, R120 ;  /* 0x000000789b007220 */ /* 0x000fe20000400000 */
[----:B------:R-:W-:Y:S01]  /*6b90*/  LOP3.LUT R4, R3, 0x18, R4, 0xf8, !PT ;  /* 0x0000001803047812 */ /* 0x000fe200078ef804 */
[C---:B------:R-:W-:Y:S01]  /*6ba0*/  FMUL R3, R155.reuse, R122 ;  /* 0x0000007a9b037220 */ /* 0x040fe20000400000 */
[C---:B-1----:R-:W-:Y:S01]  /*6bb0*/  SHF.L.U32 R6, R160.reuse, 0x10, RZ ;  /* 0x00000010a0067819 */ /* 0x042fe200000006ff */
[C---:B------:R-:W-:Y:S01]  /*6bc0*/  FMUL R15, R155.reuse, R141 ;  /* 0x0000008d9b0f7220 */ /* 0x040fe20000400000 */
[----:B------:R-:W-:Y:S01]  /*6bd0*/  LOP3.LUT R7, R160, 0xffff0000, RZ, 0xc0, !PT ;  /* 0xffff0000a0077812 */ /* 0x000fe200078ec0ff */
[----:B------:R-:W-:Y:S01]  /*6be0*/  FMUL R18, R155, R143 ;  /* 0x0000008f9b127220 */ /* 0x000fe20000400000 */
[----:B------:R-:W-:Y:S01]  /*6bf0*/  SHF.L.U32 R8, R161, 0x10, RZ ;  /* 0x00000010a1087819 */ /* 0x000fe200000006ff */
[----:B------:R-:W-:Y:S01]  /*6c00*/  FMUL R19, R155, R144 ;  /* 0x000000909b137220 */ /* 0x000fe20000400000 */
[----:B------:R-:W-:Y:S01]  /*6c10*/  LOP3.LUT R10, R161, 0xffff0000, RZ, 0xc0, !PT ;  /* 0xffff0000a10a7812 */ /* 0x000fe200078ec0ff */
[C---:B------:R-:W-:Y:S01]  /*6c20*/  FMUL R20, R155.reuse, R145 ;  /* 0x000000919b147220 */ /* 0x040fe20000400000 */
[----:B------:R-:W-:Y:S01]  /*6c30*/  LOP3.LUT R9, R4, 0xf20, R5, 0xf8, !PT ;  /* 0x00000f2004097812 */ /* 0x000fe200078ef805 */
[C---:B------:R-:W-:Y:S01]  /*6c40*/  FMUL R4, R155.reuse, R123 ;  /* 0x0000007b9b047220 */ /* 0x040fe20000400000 */
[C---:B------:R-:W-:Y:S01]  /*6c50*/  SHF.L.U32 R11, R162.reuse, 0x10, RZ ;  /* 0x00000010a20b7819 */ /* 0x040fe200000006ff */
[----:B------:R-:W-:Y:S01]  /*6c60*/  FMUL R5, R155, R124 ;  /* 0x0000007c9b057220 */ /* 0x000fe20000400000 */
[----:B------:R-:W-:Y:S01]  /*6c70*/  LOP3.LUT R12, R162, 0xffff0000, RZ, 0xc0, !PT ;  /* 0xffff0000a20c7812 */ /* 0x000fe200078ec0ff */
[----:B------:R-:W-:Y:S01]  /*6c80*/  FFMA R0, R157, R6, R0 ;  /* 0x000000069d007223 */ /* 0x000fe20000000000 */
[C---:B------:R-:W-:Y:S01]  /*6c90*/  SHF.L.U32 R13, R163.reuse, 0x10, RZ ;  /* 0x00000010a30d7819 */ /* 0x040fe200000006ff */
[----:B------:R-:W-:Y:S01]  /*6ca0*/  UMOV UR4, 0x400 ;  /* 0x0000040000047882 */ /* 0x000fe20000000000 */
[----:B------:R-:W-:Y:S01]  /*6cb0*/  LOP3.LUT R14, R163, 0xffff0000, RZ, 0xc0, !PT ;  /* 0xffff0000a30e7812 */ /* 0x000fe200078ec0ff */
[----:B------:R-:W-:Y:S01]  /*6cc0*/  FMUL R6, R155, R125 ;  /* 0x0000007d9b067220 */ /* 0x000fe20000400000 */
[C---:B------:R-:W-:Y:S01]  /*6cd0*/  SHF.L.U32 R158, R164.reuse, 0x10, RZ ;  /* 0x00000010a49e7819 */ /* 0x040fe200000006ff */
[C---:B------:R-:W-:Y:S01]  /*6ce0*/  FFMA R2, R157.reuse, R7, R2 ;  /* 0x000000079d027223 */ /* 0x040fe20000000002 */
[----:B------:R-:W-:Y:S01]  /*6cf0*/  LOP3.LUT R159, R164, 0xffff0000, RZ, 0xc0, !PT ;  /* 0xffff0000a49f7812 */ /* 0x000fe200078ec0ff */
[----:B------:R-:W-:Y:S01]  /*6d00*/  FFMA R3, R157, R8, R3 ;  /* 0x000000089d037223 */ /* 0x000fe20000000003 */
[----:B------:R-:W-:Y:S01]  /*6d10*/  SHF.L.U32 R160, R165, 0x10, RZ ;  /* 0x00000010a5a07819 */ /* 0x000fe200000006ff */
[C---:B------:R-:W-:Y:S01]  /*6d20*/  FFMA R4, R157.reuse, R10, R4 ;  /* 0x0000000a9d047223 */ /* 0x040fe20000000004 */
[----:B------:R-:W-:Y:S01]  /*6d30*/  F2FP.BF16.F32.PACK_AB R176, R2, R0 ;  /* 0x0000000002b0723e */ /* 0x000fe200000010ff */
[----:B------:R-:W-:Y:S01]  /*6d40*/  FFMA R5, R157, R11, R5 ;  /* 0x0000000b9d057223 */ /* 0x000fe20000000005 */
[----:B------:R-:W-:Y:S01]  /*6d50*/  LOP3.LUT R161, R165, 0xffff0000, RZ, 0xc0, !PT ;  /* 0xffff0000a5a17812 */ /* 0x000fe200078ec0ff */
[----:B------:R-:W-:Y:S01]  /*6d60*/  FMUL R7, R155, R126 ;  /* 0x0000007e9b077220 */ /* 0x000fe20000400000 */
[----:B------:R-:W-:Y:S01]  /*6d70*/  F2FP.BF16.F32.PACK_AB R177, R4, R3 ;  /* 0x0000000304b1723e */ /* 0x000fe200000010ff */
[----:B------:R-:W-:Y:S01]  /*6d80*/  FFMA R6, R157, R12, R6 ;  /* 0x0000000c9d067223 */ /* 0x000fe20000000006 */
[----:B------:R-:W-:Y:S01]  /*6d90*/  R2UR UR5, R17 ;  /* 0x00000000110572ca */ /* 0x000fe200000e0000 */
[C---:B------:R-:W-:Y:S01]  /*6da0*/  FMUL R8, R155.reuse, R127 ;  /* 0x0000007f9b087220 */ /* 0x040fe20000400000 */
[----:B------:R-:W-:Y:S01]  /*6db0*/  SHF.L.U32 R162, R166, 0x10, RZ ;  /* 0x00000010a6a27819 */ /* 0x000fe200000006ff */
[C---:B------:R-:W-:Y:S01]  /*6dc0*/  FMUL R0, R155.reuse, R128 ;  /* 0x000000809b007220 */ /* 0x040fe20000400000 */
[----:B------:R-:W-:Y:S01]  /*6dd0*/  F2FP.BF16.F32.PACK_AB R178, R6, R5 ;  /* 0x0000000506b2723e */ /* 0x000fe200000010ff */
[C---:B------:R-:W-:Y:S01]  /*6de0*/  FMUL R2, R155.reuse, R129 ;  /* 0x000000819b027220 */ /* 0x040fe20000400000 */
[----:B------:R-:W-:Y:S01]  /*6df0*/  LOP3.LUT R163, R166, 0xffff0000, RZ, 0xc0, !PT ;  /* 0xffff0000a6a37812 */ /* 0x000fe200078ec0ff */
[----:B------:R-:W-:Y:S01]  /*6e00*/  FMUL R3, R155, R130 ;  /* 0x000000829b037220 */ /* 0x000fe20000400000 */
[----:B------:R-:W-:Y:S01]  /*6e10*/  MOV R10, UR44 ;  /* 0x0000002c000a7c02 */ /* 0x000fe20008000f00 */
[----:B------:R-:W-:Y:S01]  /*6e20*/  FFMA R7, R157, R13, R7 ;  /* 0x0000000d9d077223 */ /* 0x000fe20000000007 */
[----:B------:R-:W-:Y:S01]  /*6e30*/  SHF.L.U32 R164, R167, 0x10, RZ ;  /* 0x00000010a7a47819 */ /* 0x000fe200000006ff */
[----:B------:R-:W-:Y:S01]  /*6e40*/  FMUL R4, R155, R131 ;  /* 0x000000839b047220 */ /* 0x000fe20000400000 */
[----:B------:R-:W-:Y:S01]  /*6e50*/  LOP3.LUT R165, R167, 0xffff0000, RZ, 0xc0, !PT ;  /* 0xffff0000a7a57812 */ /* 0x000fe200078ec0ff */
[----:B------:R-:W-:Y:S01]  /*6e60*/  FFMA R8, R157, R14, R8 ;  /* 0x0000000e9d087223 */ /* 0x000fe20000000008 */
[C---:B------:R-:W-:Y:S01]  /*6e70*/  SHF.L.U32 R166, R172.reuse, 0x10, RZ ;  /* 0x00000010aca67819 */ /* 0x040fe200000006ff */
[----:B------:R-:W-:Y:S01]  /*6e80*/  FMUL R5, R155, R132 ;  /* 0x000000849b057220 */ /* 0x000fe20000400000 */
[----:B------:R-:W-:Y:S01]  /*6e90*/  LOP3.LUT R167, R172, 0xffff0000, RZ, 0xc0, !PT ;  /* 0xffff0000aca77812 */ /* 0x000fe200078ec0ff */
[----:B------:R-:W-:Y:S01]  /*6ea0*/  FFMA R0, R157, R158, R0 ;  /* 0x0000009e9d007223 */ /* 0x000fe20000000000 */
[----:B------:R-:W-:Y:S01]  /*6eb0*/  F2FP.BF16.F32.PACK_AB R179, R8, R7 ;  /* 0x0000000708b3723e */ /* 0x000fe200000010ff */
[----:B------:R-:W-:Y:S01]  /*6ec0*/  FMUL R6, R155, R133 ;  /* 0x000000859b067220 */ /* 0x000fe20000400000 */
[----:B------:R-:W-:Y:S01]  /*6ed0*/  SHF.L.U32 R168, R173, 0x10, RZ ;  /* 0x00000010ada87819 */ /* 0x000fe200000006ff */
[----:B------:R-:W-:Y:S01]  /*6ee0*/  FFMA R2, R157, R159, R2 ;  /* 0x0000009f9d027223 */ /* 0x000fe20000000002 */
[----:B------:R-:W-:Y:S01]  /*6ef0*/  LOP3.LUT R169, R173, 0xffff0000, RZ, 0xc0, !PT ;  /* 0xffff0000ada97812 */ /* 0x000fe200078ec0ff */
[C---:B------:R-:W-:Y:S01]  /*6f00*/  FFMA R3, R157.reuse, R160, R3 ;  /* 0x000000a09d037223 */ /* 0x040fe20000000003 */
[C---:B------:R-:W-:Y:S01]  /*6f10*/  SHF.L.U32 R170, R174.reuse, 0x10, RZ ;  /* 0x00000010aeaa7819 */ /* 0x040fe200000006ff */
[C---:B------:R-:W-:Y:S01]  /*6f20*/  FFMA R4, R157.reuse, R161, R4 ;  /* 0x000000a19d047223 */ /* 0x040fe20000000004 */
[----:B------:R-:W-:Y:S01]  /*6f30*/  LOP3.LUT R171, R174, 0xffff0000, RZ, 0xc0, !PT ;  /* 0xffff0000aeab7812 */ /* 0x000fe200078ec0ff */
[----:B------:R-:W-:Y:S01]  /*6f40*/  FFMA R5, R157, R162, R5 ;  /* 0x000000a29d057223 */ /* 0x000fe20000000005 */
[----:B------:R-:W-:Y:S01]  /*6f50*/  SHF.L.U32 R172, R175, 0x10, RZ ;  /* 0x00000010afac7819 */ /* 0x000fe200000006ff */
[----:B------:R-:W-:Y:S01]  /*6f60*/  FMUL R7, R155, R134 ;  /* 0x000000869b077220 */ /* 0x000fe20000400000 */
[----:B------:R-:W-:Y:S01]  /*6f70*/  LOP3.LUT R173, R175, 0xffff0000, RZ, 0xc0, !PT ;  /* 0xffff0000afad7812 */ /* 0x000fe200078ec0ff */
[----:B------:R-:W-:Y:S01]  /*6f80*/  FFMA R6, R157, R163, R6 ;  /* 0x000000a39d067223 */ /* 0x000fe20000000006 */
[----:B------:R-:W-:Y:S01]  /*6f90*/  F2FP.BF16.F32.PACK_AB R200, R2, R0 ;  /* 0x0000000002c8723e */ /* 0x000fe200000010ff */
[C---:B------:R-:W-:Y:S01]  /*6fa0*/  FMUL R8, R155.reuse, R135 ;  /* 0x000000879b087220 */ /* 0x040fe20000400000 */
[----:B------:R-:W-:Y:S01]  /*6fb0*/  F2FP.BF16.F32.PACK_AB R201, R4, R3 ;  /* 0x0000000304c9723e */ /* 0x000fe200000010ff */
[C---:B------:R-:W-:Y:S01]  /*6fc0*/  FMUL R11, R155.reuse, R137 ;  /* 0x000000899b0b7220 */ /* 0x040fe20000400000 */
[----:B------:R-:W-:Y:S01]  /*6fd0*/  F2FP.BF16.F32.PACK_AB R202, R6, R5 ;  /* 0x0000000506ca723e */ /* 0x000fe200000010ff */
[----:B------:R-:W-:Y:S01]  /*6fe0*/  FMUL R12, R155, R138 ;  /* 0x0000008a9b0c7220 */ /* 0x000fe20000400000 */
[C---:B--2---:R-:W-:Y:S01]  /*6ff0*/  SHF.L.U32 R174, R180.reuse, 0x10, RZ ;  /* 0x00000010b4ae7819 */ /* 0x044fe200000006ff */
[----:B------:R-:W-:Y:S01]  /*7000*/  FFMA R7, R157, R164, R7 ;  /* 0x000000a49d077223 */ /* 0x000fe20000000007 */
[----:B------:R-:W-:Y:S01]  /*7010*/  LOP3.LUT R175, R180, 0xffff0000, RZ, 0xc0, !PT ;  /* 0xffff0000b4af7812 */ /* 0x000fe200078ec0ff */
[----:B------:R-:W-:Y:S01]  /*7020*/  FMUL R13, R155, R139 ;  /* 0x0000008b9b0d7220 */ /* 0x000fe20000400000 */
[----:B------:R-:W-:Y:S01]  /*7030*/  SHF.L.U32 R180, R183, 0x10, RZ ;  /* 0x00000010b7b47819 */ /* 0x000fe200000006ff */
[C---:B------:R-:W-:Y:S01]  /*7040*/  FMUL R14, R155.reuse, R140 ;  /* 0x0000008c9b0e7220 */ /* 0x040fe20000400000 */
[C---:B------:R-:W-:Y:S01]  /*7050*/  SHF.L.U32 R158, R184.reuse, 0x10, RZ ;  /* 0x00000010b89e7819 */ /* 0x040fe200000006ff */
[C---:B------:R-:W-:Y:S01]  /*7060*/  FMUL R17, R155.reuse, R142 ;  /* 0x0000008e9b117220 */ /* 0x040fe20000400000 */
[----:B------:R-:W-:Y:S01]  /*7070*/  LOP3.LUT R159, R184, 0xffff0000, RZ, 0xc0, !PT ;  /* 0xffff0000b89f7812 */ /* 0x000fe200078ec0ff */
[----:B------:R-:W-:Y:S01]  /*7080*/  FMUL R21, R155, R146 ;  /* 0x000000929b157220 */ /* 0x000fe20000400000 */
[----:B------:R-:W-:Y:S01]  /*7090*/  SHF.L.U32 R244, R249, 0x10, RZ ;  /* 0x00000010f9f47819 */ /* 0x000fe200000006ff */
[----:B------:R-:W-:Y:S01]  /*70a0*/  FMUL R22, R155, R147 ;  /* 0x000000939b167220 */ /* 0x000fe20000400000 */
[----:B------:R-:W-:Y:S01]  /*70b0*/  LOP3.LUT R245, R249, 0xffff0000, RZ, 0xc0, !PT ;  /* 0xffff0000f9f57812 */ /* 0x000fe200078ec0ff */
[----:B------:R-:W-:Y:S01]  /*70c0*/  FMUL R23, R155, R148 ;  /* 0x000000949b177220 */ /* 0x000fe20000400000 */
[----:B------:R-:W-:Y:S01]  /*70d0*/  LOP3.LUT R249, R251, 0xffff0000, RZ, 0xc0, !PT ;  /* 0xffff0000fbf97812 */ /* 0x000fe200078ec0ff */
[C---:B------:R-:W-:Y:S01]  /*70e0*/  FMUL R152, R155.reuse, R149 ;  /* 0x000000959b987220 */ /* 0x040fe20000400000 */
[C---:B------:R-:W-:Y:S01]  /*70f0*/  SHF.L.U32 R246, R250.reuse, 0x10, RZ ;  /* 0x00000010faf67819 */ /* 0x040fe200000006ff */
[C---:B------:R-:W-:Y:S01]  /*7100*/  FMUL R153, R155.reuse, R150 ;  /* 0x000000969b997220 */ /* 0x040fe20000400000 */
[----:B------:R-:W-:Y:S01]  /*7110*/  LOP3.LUT R247, R250, 0xffff0000, RZ, 0xc0, !PT ;  /* 0xffff0000faf77812 */ /* 0x000fe200078ec0ff */
[----:B------:R-:W-:Y:S01]  /*7120*/  FMUL R154, R155, R151 ;  /* 0x000000979b9a7220 */ /* 0x000fe20000400000 */
[----:B------:R-:W-:Y:S01]  /*7130*/  SHF.L.U32 R184, R186, 0x10, RZ ;  /* 0x00000010bab87819 */ /* 0x000fe200000006ff */
[----:B------:R-:W-:Y:S01]  /*7140*/  FFMA R8, R157, R165, R8 ;  /* 0x000000a59d087223 */ /* 0x000fe20000000008 */
[C---:B------:R-:W-:Y:S01]  /*7150*/  SHF.L.U32 R160, R192.reuse, 0x10, RZ ;  /* 0x00000010c0a07819 */ /* 0x040fe200000006ff */
[C---:B------:R-:W-:Y:S01]  /*7160*/  FMUL R5, R155.reuse, R92 ;  /* 0x0000005c9b057220 */ /* 0x040fe20000400000 */
[----:B------:R-:W-:Y:S01]  /*7170*/  LOP3.LUT R161, R192, 0xffff0000, RZ, 0xc0, !PT ;  /* 0xffff0000c0a17812 */ /* 0x000fe200078ec0ff */
[C---:B------:R-:W-:Y:S01]  /*7180*/  FMUL R92, R155.reuse, R100 ;  /* 0x000000649b5c7220 */ /* 0x040fe20000400000 */
[----:B------:R-:W-:Y:S01]  /*7190*/  F2FP.BF16.F32.PACK_AB R203, R8, R7 ;  /* 0x0000000708cb723e */ /* 0x000fe200000010ff */
[----:B------:R-:W-:Y:S01]  /*71a0*/  FMUL R100, R155, R108 ;  /* 0x0000006c9b647220 */ /* 0x000fe20000400000 */
[----:B------:R-:W-:Y:S01]  /*71b0*/  SHF.L.U32 R162, R193, 0x10, RZ ;  /* 0x00000010c1a27819 */ /* 0x000fe200000006ff */
[C---:B------:R-:W-:Y:S01]  /*71c0*/  FMUL R108, R155.reuse, R116 ;  /* 0x000000749b6c7220 */ /* 0x040fe20000400000 */
[----:B------:R-:W-:Y:S01]  /*71d0*/  SHF.L.U32 R116, R156, 0x4, RZ ;  /* 0x000000049c747819 */ /* 0x000fe200000006ff */
[----:B------:R-:W-:Y:S01]  /*71e0*/  FMUL R0, R155, R88 ;  /* 0x000000589b007220 */ /* 0x000fe20000400000 */
[----:B------:R-:W-:Y:S01]  /*71f0*/  LOP3.LUT R188, R193, 0xffff0000, RZ, 0xc0, !PT ;  /* 0xffff0000c1bc7812 */ /* 0x000fe200078ec0ff */
[C---:B------:R-:W-:Y:S01]  /*7200*/  FMUL R2, R155.reuse, R89 ;  /* 0x000000599b027220 */ /* 0x040fe20000400000 */
[----:B------:R-:W-:Y:S01]  /*7210*/  LOP3.LUT R116, R116, 0x40, RZ, 0xc0, !PT ;  /* 0x0000004074747812 */ /* 0x000fe200078ec0ff */
        /* <DEDUP_REMOVED lines=34> */
[----:B------:R-:W-:Y:S01]  /*7440*/  FMUL R110, R155, R118 ;  /* 0x000000769b6e7220 */ /* 0x000fe20000400000 */
[----:B------:R-:W-:Y:S01]  /*7450*/  LOP3.LUT R214, R218, 0xffff0000, RZ, 0xc0, !PT ;  /* 0xffff0000dad67812 */ /* 0x000fe200078ec0ff */
[----:B------:R-:W2:Y:S01]  /*7460*/  LDL.LU R118, [R1] ;  /* 0x0000000001767983 */ /* 0x000ea20000300800 */
[----:B------:R-:W-:Y:S01]  /*7470*/  SHF.L.U32 R215, R219, 0x10, RZ ;  /* 0x00000010dbd77819 */ /* 0x000fe200000006ff */
[C---:B------:R-:W-:Y:S01]  /*7480*/  FMUL R8, R155.reuse, R95 ;  /* 0x0000005f9b087220 */ /* 0x040fe20000400000 */
[----:B------:R-:W-:Y:S01]  /*7490*/  SHF.L.U32 R218, R222, 0x10, RZ ;  /* 0x00000010deda7819 */ /* 0x000fe200000006ff */
[C---:B------:R-:W-:Y:S01]  /*74a0*/  FMUL R95, R155.reuse, R103 ;  /* 0x000000679b5f7220 */ /* 0x040fe20000400000 */
[----:B------:R-:W-:Y:S01]  /*74b0*/  SHF.L.U32 R156, R228, 0x10, RZ ;  /* 0x00000010e49c7819 */ /* 0x000fe200000006ff */
[C---:B------:R-:W-:Y:S01]  /*74c0*/  FMUL R103, R155.reuse, R111 ;  /* 0x0000006f9b677220 */ /* 0x040fe20000400000 */
[----:B------:R-:W-:Y:S01]  /*74d0*/  LOP3.LUT R226, R230, 0xffff0000, RZ, 0xc0, !PT ;  /* 0xffff0000e6e27812 */ /* 0x000fe200078ec0ff */
[----:B------:R-:W-:Y:S01]  /*74e0*/  FMUL R111, R155, R119 ;  /* 0x000000779b6f7220 */ /* 0x000fe20000400000 */
[----:B------:R-:W-:Y:S01]  /*74f0*/  SHF.L.U32 R227, R231, 0x10, RZ ;  /* 0x00000010e7e37819 */ /* 0x000fe200000006ff */
[C---:B------:R-:W-:Y:S01]  /*7500*/  FMUL R6, R155.reuse, R93 ;  /* 0x0000005d9b067220 */ /* 0x040fe20000400000 */
[C---:B------:R-:W-:Y:S01]  /*7510*/  FMUL R93, R155.reuse, R101 ;  /* 0x000000659b5d7220 */ /* 0x040fe20000400000 */
[C---:B------:R-:W-:Y:S01]  /*7520*/  FMUL R101, R155.reuse, R109 ;  /* 0x0000006d9b657220 */ /* 0x040fe20000400000 */
[----:B------:R-:W-:Y:S01]  /*7530*/  FMUL R109, R155, R117 ;  /* 0x000000759b6d7220 */ /* 0x000fe20000400000 */
[----:B------:R-:W-:Y:S01]  /*7540*/  UIADD3 UR10, UPT, UPT, UR44, 0x1, URZ ;  /* 0x000000012c0a7890 */ /* 0x000fe2000fffe0ff */
[----:B------:R-:W-:Y:S01]  /*7550*/  BSSY.RECONVERGENT B0, `(.L_x_93) ;  /* 0x000021c000007945 */ /* 0x000fe20003800200 */
[----:B-----5:R-:W-:Y:S04]  /*7560*/  ULEA UR4, UR6, UR4, 0x18 ;  /* 0x0000000406047291 */ /* 0x020fe8000f8ec0ff */
[----:B------:R-:W-:Y:S02]  /*7570*/  ULEA UR7, UR45, UR4, 0x3 ;  /* 0x000000042d077291 */ /* 0x000fe4000f8e18ff */
[----:B------:R-:W-:Y:S02]  /*7580*/  LEA R9, R9, UR4, 0x1 ;  /* 0x0000000409097c11 */ /* 0x000fe4000f8e08ff */
[----:B------:R-:W-:Y:S03]  /*7590*/  UIADD3 UR7, UPT, UPT, UR7, 0x88, URZ ;  /* 0x0000008807077890 */ /* 0x000fe6000fffe0ff */
[----:B------:R-:W-:Y:S01]  /*75a0*/  IMAD R9, R10, 0xa000, R9 ;  /* 0x0000a0000a097824 */ /* 0x000fe200078e0209 */
[----:B------:R-:W-:Y:S01]  /*75b0*/  UPRMT UR7, UR6, 0x654, UR7 ;  /* 0x0000065406077896 */ /* 0x000fe20008000007 */
[----:B------:R-:W-:Y:S02]  /*75c0*/  FMUL R10, R155, R136 ;  /* 0x000000889b0a7220 */ /* 0x000fe40000400000 */
[----:B------:R-:W1:Y:S01]  /*75d0*/  LDTM.x32 R120, tmem[UR5+0x80] ;  /* 0x00008005007879ee */ /* 0x000e6200082c0000 */
[----:B------:R-:W-:Y:S01]  /*75e0*/  IADD3 R225, PT, PT, -R116, 0x200, R9 ;  /* 0x0000020074e17810 */ /* 0x000fe20007ffe109 */
[C---:B------:R-:W-:Y:S01]  /*75f0*/  FFMA R10, R157.reuse, R166, R10 ;  /* 0x000000a69d0a7223 */ /* 0x040fe2000000000a */
[C---:B------:R-:W-:Y:S01]  /*7600*/  SHF.L.U32 R166, R208.reuse, 0x10, RZ ;  /* 0x00000010d0a67819 */ /* 0x040fe200000006ff */
[----:B------:R-:W-:Y:S01]  /*7610*/  NOP ;  /* 0x0000000000007918 */ /* 0x000fe20000000000 */
[----:B------:R-:W-:Y:S01]  /*7620*/  FFMA R11, R157, R167, R11 ;  /* 0x000000a79d0b7223 */ /* 0x000fe2000000000b */
[----:B------:R-:W-:Y:S01]  /*7630*/  LOP3.LUT R167, R208, 0xffff0000, RZ, 0xc0, !PT ;  /* 0xffff0000d0a77812 */ /* 0x000fe200078ec0ff */
[----:B-1----:R-:W-:Y:S01]  /*7640*/  SYNCS.ARRIVE.TRANS64.RED.A1T0 RZ, [UR7], RZ ;  /* 0x000000ffffff79a7 */ /* 0x002fe20008100407 */
[----:B------:R-:W-:Y:S01]  /*7650*/  SHF.L.U32 R208, R210, 0x10, RZ ;  /* 0x00000010d2d07819 */ /* 0x000fe200000006ff */
[----:B------:R1:W-:Y:S01]  /*7660*/  STS.128 [R9+0x200], R176 ;  /* 0x000200b009007388 */ /* 0x0003e20000000c00 */
[----:B------:R-:W-:Y:S01]  /*7670*/  F2FP.BF16.F32.PACK_AB R112, R11, R10 ;  /* 0x0000000a0b70723e */ /* 0x000fe200000010ff */
[C---:B------:R-:W-:Y:S01]  /*7680*/  FFMA R12, R157.reuse, R168, R12 ;  /* 0x000000a89d0c7223 */ /* 0x040fe2000000000c */
[C---:B------:R-:W-:Y:S01]  /*7690*/  SHF.L.U32 R168, R216.reuse, 0x10, RZ ;  /* 0x00000010d8a87819 */ /* 0x040fe200000006ff */
[C---:B------:R-:W-:Y:S01]  /*76a0*/  FFMA R13, R157.reuse, R169, R13 ;  /* 0x000000a99d0d7223 */ /* 0x040fe2000000000d */
[----:B------:R-:W-:Y:S01]  /*76b0*/  LOP3.LUT R169, R216, 0xffff0000, RZ, 0xc0, !PT ;  /* 0xffff0000d8a97812 */ /* 0x000fe200078ec0ff */
[----:B------:R-:W-:Y:S01]  /*76c0*/  FFMA R14, R157, R170, R14 ;  /* 0x000000aa9d0e7223 */ /* 0x000fe2000000000e */
[----:B------:R-:W-:Y:S01]  /*76d0*/  SHF.L.U32 R170, R217, 0x10, RZ ;  /* 0x00000010d9aa7819 */ /* 0x000fe200000006ff */
[----:B------:R-:W-:Y:S01]  /*76e0*/  FFMA R15, R157, R171, R15 ;  /* 0x000000ab9d0f7223 */ /* 0x000fe2000000000f */
[----:B------:R-:W-:Y:S01]  /*76f0*/  F2FP.BF16.F32.PACK_AB R113, R13, R12 ;  /* 0x0000000c0d71723e */ /* 0x000fe200000010ff */
[----:B------:R-:W-:Y:S01]  /*7700*/  FFMA R17, R157, R172, R17 ;  /* 0x000000ac9d117223 */ /* 0x000fe20000000011 */
[----:B------:R-:W-:Y:S01]  /*7710*/  LOP3.LUT R216, R219, 0xffff0000, RZ, 0xc0, !PT ;  /* 0xffff0000dbd87812 */ /* 0x000fe200078ec0ff */
[----:B------:R-:W-:Y:S01]  /*7720*/  FFMA R18, R157, R173, R18 ;  /* 0x000000ad9d127223 */ /* 0x000fe20000000012 */
[----:B------:R-:W-:Y:S01]  /*7730*/  F2FP.BF16.F32.PACK_AB R114, R15, R14 ;  /* 0x0000000e0f72723e */ /* 0x000fe200000010ff */
[C---:B------:R-:W-:Y:S01]  /*7740*/  FFMA R19, R157.reuse, R174, R19 ;  /* 0x000000ae9d137223 */ /* 0x040fe20000000013 */
[----:B------:R-:W-:Y:S01]  /*7750*/  SHF.L.U32 R171, R220, 0x10, RZ ;  /* 0x00000010dcab7819 */ /* 0x000fe200000006ff */
[----:B------:R-:W-:Y:S01]  /*7760*/  FFMA R20, R157, R175, R20 ;  /* 0x000000af9d147223 */ /* 0x000fe20000000014 */
[----:B------:R-:W-:Y:S01]  /*7770*/  F2FP.BF16.F32.PACK_AB R115, R18, R17 ;  /* 0x000000111273723e */ /* 0x000fe200000010ff */
[C---:B------:R-:W-:Y:S01]  /*7780*/  FMUL R10, R155.reuse, R56 ;  /* 0x000000389b0a7220 */ /* 0x040fe20000400000 */
[----:B------:R-:W-:Y:S01]  /*7790*/  LOP3.LUT R172, R220, 0xffff0000, RZ, 0xc0, !PT ;  /* 0xffff0000dcac7812 */ /* 0x000fe200078ec0ff */
[----:B------:R-:W-:Y:S01]  /*77a0*/  FMUL R11, R155, R57 ;  /* 0x000000399b0b7220 */ /* 0x000fe20000400000 */
[----:B------:R-:W-:Y:S01]  /*77b0*/  SHF.L.U32 R173, R221, 0x10, RZ ;  /* 0x00000010ddad7819 */ /* 0x000fe200000006ff */
[----:B------:R-:W-:Y:S01]  /*77c0*/  FMUL R13, R155, R59 ;  /* 0x0000003b9b0d7220 */ /* 0x000fe20000400000 */
[----:B------:R-:W-:Y:S01]  /*77d0*/  LOP3.LUT R217, R221, 0xffff0000, RZ, 0xc0, !PT ;  /* 0xffff0000ddd97812 */ /* 0x000fe200078ec0ff */
[C---:B------:R-:W-:Y:S01]  /*77e0*/  FMUL R56, R155.reuse, R64 ;  /* 0x000000409b387220 */ /* 0x040fe20000400000 */
[----:B------:R-:W-:Y:S01]  /*77f0*/  LOP3.LUT R219, R222, 0xffff0000, RZ, 0xc0, !PT ;  /* 0xffff0000dedb7812 */ /* 0x000fe200078ec0ff */
[----:B------:R-:W-:Y:S01]  /*7800*/  FMUL R57, R155, R65 ;  /* 0x000000419b397220 */ /* 0x000fe20000400000 */
[----:B------:R-:W-:Y:S01]  /*7810*/  SHF.L.U32 R220, R223, 0x10, RZ ;  /* 0x00000010dfdc7819 */ /* 0x000fe200000006ff */
[----:B------:R-:W-:Y:S01]  /*7820*/  FMUL R59, R155, R67 ;  /* 0x000000439b3b7220 */ /* 0x000fe20000400000 */
[----:B------:R-:W-:Y:S01]  /*7830*/  LOP3.LUT R221, R223, 0xffff0000, RZ, 0xc0, !PT ;  /* 0xffff0000dfdd7812 */ /* 0x000fe200078ec0ff */
[----:B------:R-:W-:Y:S01]  /*7840*/  FMUL R64, R155, R72 ;  /* 0x000000489b407220 */ /* 0x000fe20000400000 */
[----:B-1----:R-:W-:Y:S01]  /*7850*/  SHF.L.U32 R176, R181, 0x10, RZ ;  /* 0x00000010b5b07819 */ /* 0x002fe200000006ff */
[----:B------:R-:W-:Y:S01]  /*7860*/  FMUL R72, R155, R80 ;  /* 0x000000509b487220 */ /* 0x000fe20000400000 */
[----:B------:R-:W-:Y:S01]  /*7870*/  LOP3.LUT R177, R181, 0xffff0000, RZ, 0xc0, !PT ;  /* 0xffff0000b5b17812 */ /* 0x000fe200078ec0ff */
[----:B------:R-:W-:Y:S01]  /*7880*/  FMUL R65, R155, R73 ;  /* 0x000000499b417220 */ /* 0x000fe20000400000 */
[C---:B------:R-:W-:Y:S01]  /*7890*/  SHF.L.U32 R178, R182.reuse, 0x10, RZ ;  /* 0x00000010b6b27819 */ /* 0x040fe200000006ff */
[C---:B------:R-:W-:Y:S01]  /*78a0*/  FFMA R21, R157.reuse, R176, R21 ;  /* 0x000000b09d157223 */ /* 0x040fe20000000015 */
[----:B------:R-:W-:Y:S01]  /*78b0*/  LOP3.LUT R179, R182, 0xffff0000, RZ, 0xc0, !PT ;  /* 0xffff0000b6b37812 */ /* 0x000fe200078ec0ff */
[----:B------:R-:W-:Y:S01]  /*78c0*/  FFMA R22, R157, R177, R22 ;  /* 0x000000b19d167223 */ /* 0x000fe20000000016 */
[----:B------:R-:W-:Y:S01]  /*78d0*/  LOP3.LUT R181, R183, 0xffff0000, RZ, 0xc0, !PT ;  /* 0xffff0000b7b57812 */ /* 0x000fe200078ec0ff */
[C---:B------:R-:W-:Y:S01]  /*78e0*/  FFMA R23, R157.reuse, R178, R23 ;  /* 0x000000b29d177223 */ /* 0x040fe20000000017 */
[----:B------:R-:W-:Y:S01]  /*78f0*/  F2FP.BF16.F32.PACK_AB R80, R20, R19 ;  /* 0x000000131450723e */ /* 0x000fe200000010ff */
[----:B------:R-:W-:Y:S01]  /*7900*/  FFMA R152, R157, R179, R152 ;  /* 0x000000b39d987223 */ /* 0x000fe20000000098 */
[----:B------:R-:W-:Y:S01]  /*7910*/  SHF.L.U32 R182, R185, 0x10, RZ ;  /* 0x00000010b9b67819 */ /* 0x000fe200000006ff */
[----:B------:R-:W-:Y:S01]  /*7920*/  FFMA R153, R157, R180, R153 ;  /* 0x000000b49d997223 */ /* 0x000fe20000000099 */
[----:B------:R-:W-:Y:S01]  /*7930*/  LOP3.LUT R183, R185, 0xffff0000, RZ, 0xc0, !PT ;  /* 0xffff0000b9b77812 */ /* 0x000fe200078ec0ff */
[----:B------:R-:W-:Y:S01]  /*7940*/  FFMA R154, R157, R181, R154 ;  /* 0x000000b59d9a7223 */ /* 0x000fe2000000009a */
        /* <DEDUP_REMOVED lines=9> */
[C---:B------:R-:W-:Y:S01]  /*79e0*/  FMUL R73, R155.reuse, R81 ;  /* 0x000000519b497220 */ /* 0x040fe20000400000 */
[----:B------:R-:W-:Y:S01]  /*79f0*/  F2FP.BF16.F32.PACK_AB R81, R22, R21 ;  /* 0x000000151651723e */ /* 0x000fe200000010ff */
[C---:B------:R-:W-:Y:S01]  /*7a00*/  FMUL R75, R155.reuse, R83 ;  /* 0x000000539b4b7220 */ /* 0x040fe20000400000 */
[----:B------:R-:W-:Y:S01]  /*7a10*/  F2FP.BF16.F32.PACK_AB R83, R154, R153 ;  /* 0x000000999a53723e */ /* 0x000fe200000010ff */
[----:B------:R-:W-:Y:S01]  /*7a20*/  FMUL R74, R155, R82 ;  /* 0x000000529b4a7220 */ /* 0x000fe20000400000 */
[C---:B------:R-:W-:Y:S01]  /*7a30*/  SHF.L.U32 R153, R248.reuse, 0x10, RZ ;  /* 0x00000010f8997819 */ /* 0x040fe200000006ff */
[C---:B------:R-:W-:Y:S01]  /*7a40*/  FFMA R0, R157.reuse, R158, R0 ;  /* 0x0000009e9d007223 */ /* 0x040fe20000000000 */
[----:B------:R-:W-:Y:S01]  /*7a50*/  LOP3.LUT R154, R248, 0xffff0000, RZ, 0xc0, !PT ;  /* 0xffff0000f89a7812 */ /* 0x000fe200078ec0ff */
[----:B------:R-:W-:Y:S01]  /*7a60*/  FFMA R2, R157, R159, R2 ;  /* 0x0000009f9d027223 */ /* 0x000fe20000000002 */
[----:B------:R-:W-:Y:S01]  /*7a70*/  SHF.L.U32 R248, R251, 0x10, RZ ;  /* 0x00000010fbf87819 */ /* 0x000fe200000006ff */
[----:B------:R-:W-:Y:S01]  /*7a80*/  FFMA R3, R157, R182, R3 ;  /* 0x000000b69d037223 */ /* 0x000fe20000000003 */
[----:B------:R-:W-:Y:S01]  /*7a90*/  F2FP.BF16.F32.PACK_AB R82, R152, R23 ;  /* 0x000000179852723e */ /* 0x000fe200000010ff */
        /* <DEDUP_REMOVED lines=8> */
[C---:B------:R-:W-:Y:S01]  /*7b20*/  FMUL R18, R155.reuse, R63 ;  /* 0x0000003f9b127220 */ /* 0x040fe20000400000 */
        /* <DEDUP_REMOVED lines=18> */
[----:B------:R-:W-:Y:S01]  /*7c50*/  SHF.L.U32 R240, R242, 0x10, RZ ;  /* 0x00000010f2f07819 */ /* 0x000fe200000006ff */
[C---:B------:R-:W-:Y:S01]  /*7c60*/  FMUL R68, R155.reuse, R76 ;  /* 0x0000004c9b447220 */ /* 0x040fe20000400000 */
[C---:B------:R-:W-:Y:S01]  /*7c70*/  FMUL R76, R155.reuse, R84 ;  /* 0x000000549b4c7220 */ /* 0x040fe20000400000 */
[C---:B------:R-:W-:Y:S01]  /*7c80*/  FMUL R20, R155.reuse, R25 ;  /* 0x000000199b147220 */ /* 0x040fe20000400000 */
[C---:B------:R-:W-:Y:S01]  /*7c90*/  FMUL R25, R155.reuse, R30 ;  /* 0x0000001e9b197220 */ /* 0x040fe20000400000 */
[C---:B------:R-:W-:Y:S01]  /*7ca0*/  FMUL R30, R155.reuse, R35 ;  /* 0x000000239b1e7220 */ /* 0x040fe20000400000 */
[C---:B------:R-:W-:Y:S01]  /*7cb0*/  FMUL R35, R155.reuse, R40 ;  /* 0x000000289b237220 */ /* 0x040fe20000400000 */
[C---:B------:R-:W-:Y:S01]  /*7cc0*/  FMUL R40, R155.reuse, R45 ;  /* 0x0000002d9b287220 */ /* 0x040fe20000400000 */
[C---:B------:R-:W-:Y:S01]  /*7cd0*/  FMUL R45, R155.reuse, R50 ;  /* 0x000000329b2d7220 */ /* 0x040fe20000400000 */
[----:B------:R-:W-:Y:S01]  /*7ce0*/  FMUL R50, R155, R55 ;  /* 0x000000379b327220 */ /* 0x000fe20000400000 */
[----:B------:R-:W-:Y:S01]  /*7cf0*/  F2FP.BF16.F32.PACK_AB R55, R2, R0 ;  /* 0x000000000237723e */ /* 0x000fe200000010ff */
[----:B------:R-:W-:Y:S01]  /*7d00*/  FFMA R4, R157, R183, R4 ;  /* 0x000000b79d047223 */ /* 0x000fe20000000004 */
[C---:B------:R-:W-:Y:S01]  /*7d10*/  FMUL R19, R155.reuse, R24 ;  /* 0x000000189b137220 */ /* 0x040fe20000400000 */
[C---:B------:R-:W-:Y:S01]  /*7d20*/  FMUL R23, R155.reuse, R28 ;  /* 0x0000001c9b177220 */ /* 0x040fe20000400000 */
[C---:B------:R-:W-:Y:S01]  /*7d30*/  FMUL R24, R155.reuse, R29 ;  /* 0x0000001d9b187220 */ /* 0x040fe20000400000 */
[C---:B------:R-:W-:Y:S01]  /*7d40*/  FMUL R28, R155.reuse, R33 ;  /* 0x000000219b1c7220 */ /* 0x040fe20000400000 */
[C---:B------:R-:W-:Y:S01]  /*7d50*/  FMUL R29, R155.reuse, R34 ;  /* 0x000000229b1d7220 */ /* 0x040fe20000400000 */
[----:B----4-:R1:W-:Y:S01]  /*7d60*/  STS.128 [R224+0x10], R200 ;  /* 0x000010c8e0007388 */ /* 0x0103e20000000c00 */
[C---:B------:R-:W-:Y:S01]  /*7d70*/  FMUL R33, R155.reuse, R38 ;  /* 0x000000269b217220 */ /* 0x040fe20000400000 */
[C---:B------:R-:W-:Y:S01]  /*7d80*/  FMUL R34, R155.reuse, R39 ;  /* 0x000000279b227220 */ /* 0x040fe20000400000 */
[C---:B------:R-:W-:Y:S01]  /*7d90*/  FMUL R21, R155.reuse, R26 ;  /* 0x0000001a9b157220 */ /* 0x040fe20000400000 */
[C---:B------:R-:W-:Y:S01]  /*7da0*/  FMUL R38, R155.reuse, R43 ;  /* 0x0000002b9b267220 */ /* 0x040fe20000400000 */
[C---:B------:R-:W-:Y:S01]  /*7db0*/  FMUL R39, R155.reuse, R44 ;  /* 0x0000002c9b277220 */ /* 0x040fe20000400000 */
[C---:B------:R-:W-:Y:S01]  /*7dc0*/  FMUL R26, R155.reuse, R31 ;  /* 0x0000001f9b1a7220 */ /* 0x040fe20000400000 */
[C---:B------:R-:W-:Y:S01]  /*7dd0*/  FMUL R43, R155.reuse, R48 ;  /* 0x000000309b2b7220 */ /* 0x040fe20000400000 */
[----:B------:R3:W-:Y:S01]  /*7de0*/  STS.128 [R225+0x20], R112 ;  /* 0x00002070e1007388 */ /* 0x0007e20000000c00 */
        /* <DEDUP_REMOVED lines=13> */
[C---:B------:R-:W-:Y:S01]  /*7ec0*/  FFMA R5, R157.reuse, R184, R5 ;  /* 0x000000b89d057223 */ /* 0x040fe20000000005 */
[C---:B------:R-:W-:Y:S01]  /*7ed0*/  FFMA R6, R157.reuse, R185, R6 ;  /* 0x000000b99d067223 */ /* 0x040fe20000000006 */
[C---:B------:R-:W-:Y:S01]  /*7ee0*/  FFMA R7, R157.reuse, R186, R7 ;  /* 0x000000ba9d077223 */ /* 0x040fe20000000007 */
[C---:B------:R-:W-:Y:S01]  /*7ef0*/  FFMA R8, R157.reuse, R187, R8 ;  /* 0x000000bb9d087223 */ /* 0x040fe20000000008 */
[C---:B------:R-:W-:Y:S01]  /*7f00*/  FFMA R88, R157.reuse, R160, R88 ;  /* 0x000000a09d587223 */ /* 0x040fe20000000058 */
[C---:B------:R-:W-:Y:S01]  /*7f10*/  FFMA R89, R157.reuse, R161, R89 ;  /* 0x000000a19d597223 */ /* 0x040fe20000000059 */
[C---:B------:R-:W-:Y:S01]  /*7f20*/  FFMA R90, R157.reuse, R162, R90 ;  /* 0x000000a29d5a7223 */ /* 0x040fe2000000005a */
[C---:B------:R-:W-:Y:S01]  /*7f30*/  FFMA R91, R157.reuse, R188, R91 ;  /* 0x000000bc9d5b7223 */ /* 0x040fe2000000005b */
[----:B------:R-:W-:Y:S01]  /*7f40*/  FFMA R92, R157, R189, R92 ;  /* 0x000000bd9d5c7223 */ /* 0x000fe2000000005c */
[----:B-1----:R-:W-:Y:S01]  /*7f50*/  SHF.L.U32 R200, R205, 0x10, RZ ;  /* 0x00000010cdc87819 */ /* 0x002fe200000006ff */
[----:B------:R-:W-:Y:S01]  /*7f60*/  FFMA R93, R157, R190, R93 ;  /* 0x000000be9d5d7223 */ /* 0x000fe2000000005d */
[----:B------:R-:W-:Y:S01]  /*7f70*/  F2FP.BF16.F32.PACK_AB R88, R89, R88 ;  /* 0x000000585958723e */ /* 0x000fe200000010ff */
[----:B------:R-:W-:Y:S01]  /*7f80*/  FFMA R94, R157, R191, R94 ;  /* 0x000000bf9d5e7223 */ /* 0x000fe2000000005e */
[----:B------:R-:W-:Y:S01]  /*7f90*/  F2FP.BF16.F32.PACK_AB R89, R91, R90 ;  /* 0x0000005a5b59723e */ /* 0x000fe200000010ff */
[----:B------:R-:W-:Y:S01]  /*7fa0*/  FFMA R95, R157, R192, R95 ;  /* 0x000000c09d5f7223 */ /* 0x000fe2000000005f */
[----:B------:R-:W-:Y:S01]  /*7fb0*/  F2FP.BF16.F32.PACK_AB R90, R93, R92 ;  /* 0x0000005c5d5a723e */ /* 0x000fe200000010ff */
[----:B------:R-:W-:Y:S01]  /*7fc0*/  FFMA R96, R157, R163, R96 ;  /* 0x000000a39d607223 */ /* 0x000fe20000000060 */
[----:B---3--:R-:W-:Y:S01]  /*7fd0*/  MOV R115, R224 ;  /* 0x000000e000737202 */ /* 0x008fe20000000f00 */
[----:B------:R-:W3:Y:S01]  /*7fe0*/  LDL.LU R114, [R1+0x4] ;  /* 0x0000040001727983 */ /* 0x000ee20000300800 */
[----:B------:R-:W-:Y:S01]  /*7ff0*/  F2FP.BF16.F32.PACK_AB R91, R95, R94 ;  /* 0x0000005e5f5b723e */ /* 0x000fe200000010ff */
[----:B------:R-:W-:Y:S01]  /*8000*/  FFMA R97, R157, R164, R97 ;  /* 0x000000a49d617223 */ /* 0x000fe20000000061 */
[----:B------:R-:W-:Y:S01]  /*8010*/  IADD3 R113, PT, PT, R115, -R116, RZ ;  /* 0x8000007473717210 */ /* 0x000fe20007ffe0ff */
[----:B------:R-:W4:Y:S01]  /*8020*/  LDL.LU R112, [R1+0x8] ;  /* 0x0000080001707983 */ /* 0x000f220000300800 */
[----:B------:R-:W-:Y:S01]  /*8030*/  MOV R2, R115 ;  /* 0x0000007300027202 */ /* 0x000fe20000000f00 */
[----:B------:R-:W-:Y:S01]  /*8040*/  FFMA R98, R157, R165, R98 ;  /* 0x000000a59d627223 */ /* 0x000fe20000000062 */
[----:B------:R-:W-:Y:S01]  /*8050*/  LOP3.LUT R201, R205, 0xffff0000, RZ, 0xc0, !PT ;  /* 0xffff0000cdc97812 */ /* 0x000fe200078ec0ff */
[----:B------:R1:W-:Y:S01]  /*8060*/  STS.128 [R113+0x30], R80 ;  /* 0x0000305071007388 */ /* 0x0003e20000000c00 */
[C---:B------:R-:W-:Y:S01]  /*8070*/  SHF.L.U32 R202, R206.reuse, 0x10, RZ ;  /* 0x00000010ceca7819 */ /* 0x040fe200000006ff */
[C---:B------:R-:W-:Y:S01]  /*8080*/  FFMA R99, R157.reuse, R193, R99 ;  /* 0x000000c19d637223 */ /* 0x040fe20000000063 */
[----:B------:R-:W-:Y:S01]  /*8090*/  LOP3.LUT R203, R206, 0xffff0000, RZ, 0xc0, !PT ;  /* 0xffff0000cecb7812 */ /* 0x000fe200078ec0ff */
[----:B------:R-:W-:Y:S01]  /*80a0*/  FFMA R100, R157, R194, R100 ;  /* 0x000000c29d647223 */ /* 0x000fe20000000064 */
[----:B------:R-:W-:Y:S01]  /*80b0*/  LOP3.LUT R205, R207, 0xffff0000, RZ, 0xc0, !PT ;  /* 0xffff0000cfcd7812 */ /* 0x000fe200078ec0ff */
[----:B------:R-:W-:Y:S01]  /*80c0*/  FFMA R101, R157, R195, R101 ;  /* 0x000000c39d657223 */ /* 0x000fe20000000065 */
[----:B------:R-:W-:Y:S01]  /*80d0*/  F2FP.BF16.F32.PACK_AB R96, R97, R96 ;  /* 0x000000606160723e */ /* 0x000fe200000010ff */
[----:B------:R-:W5:Y:S01]  /*80e0*/  LDL.LU R85, [R1+0xc] ;  /* 0x00000c0001557983 */ /* 0x000f620000300800 */
[----:B------:R-:W-:Y:S01]  /*80f0*/  F2FP.BF16.F32.PACK_AB R97, R99, R98 ;  /* 0x000000626361723e */ /* 0x000fe200000010ff */
[----:B------:R-:W-:Y:S01]  /*8100*/  FFMA R102, R157, R196, R102 ;  /* 0x000000c49d667223 */ /* 0x000fe20000000066 */
[----:B------:R-:W-:Y:S01]  /*8110*/  F2FP.BF16.F32.PACK_AB R98, R101, R100 ;  /* 0x000000646562723e */ /* 0x000fe200000010ff */
[----:B------:R-:W5:Y:S01]  /*8120*/  LDL.LU R119, [R1+0x10] ;  /* 0x0000100001777983 */ /* 0x000f620000300800 */
[----:B------:R-:W-:Y:S01]  /*8130*/  SHF.L.U32 R206, R209, 0x10, RZ ;  /* 0x00000010d1ce7819 */ /* 0x000fe200000006ff */
[----:B------:R-:W-:Y:S01]  /*8140*/  FFMA R103, R157, R197, R103 ;  /* 0x000000c59d677223 */ /* 0x000fe20000000067 */
[----:B------:R-:W-:Y:S01]  /*8150*/  LOP3.LUT R207, R209, 0xffff0000, RZ, 0xc0, !PT ;  /* 0xffff0000d1cf7812 */ /* 0x000fe200078ec0ff */
[----:B------:R-:W5:Y:S01]  /*8160*/  LDL.LU R117, [R1+0x14] ;  /* 0x0000140001757983 */ /* 0x000f620000300800 */
[----:B------:R-:W-:Y:S01]  /*8170*/  LOP3.LUT R209, R210, 0xffff0000, RZ, 0xc0, !PT ;  /* 0xffff0000d2d17812 */ /* 0x000fe200078ec0ff */
        /* <DEDUP_REMOVED lines=14> */
[----:B-1----:R-:W5:Y:S01]  /*8260*/  LDL.LU R81, [R1+0x24] ;  /* 0x0000240001517983 */ /* 0x002f620000300800 */
[----:B------:R-:W-:Y:S01]  /*8270*/  SHF.L.U32 R230, R234, 0x10, RZ ;  /* 0x00000010eae67819 */ /* 0x000fe200000006ff */
[----:B------:R-:W-:Y:S01]  /*8280*/  FFMA R108, R157, R202, R108 ;  /* 0x000000ca9d6c7223 */ /* 0x000fe2000000006c */
[----:B------:R-:W-:Y:S01]  /*8290*/  F2FP.BF16.F32.PACK_AB R105, R107, R106 ;  /* 0x0000006a6b69723e */ /* 0x000fe200000010ff */
[----:B------:R-:W5:Y:S01]  /*82a0*/  LDL.LU R80, [R1+0x28] ;  /* 0x0000280001507983 */ /* 0x000f620000300800 */
[----:B------:R-:W-:Y:S01]  /*82b0*/  LOP3.LUT R233, R235, 0xffff0000, RZ, 0xc0, !PT ;  /* 0xffff0000ebe97812 */ /* 0x000fe200078ec0ff */
[----:B------:R-:W-:Y:S01]  /*82c0*/  FFMA R109, R157, R203, R109 ;  /* 0x000000cb9d6d7223 */ /* 0x000fe2000000006d */
[----:B------:R-:W-:Y:S01]  /*82d0*/  LOP3.LUT R234, R237, 0xffff0000, RZ, 0xc0, !PT ;  /* 0xffff0000edea7812 */ /* 0x000fe200078ec0ff */
[C---:B------:R-:W-:Y:S01]  /*82e0*/  FFMA R110, R157.reuse, R204, R110 ;  /* 0x000000cc9d6e7223 */ /* 0x040fe2000000006e */
[----:B------:R-:W-:Y:S01]  /*82f0*/  SHF.L.U32 R235, R238, 0x10, RZ ;  /* 0x00000010eeeb7819 */ /* 0x000fe200000006ff */
[----:B------:R-:W-:Y:S01]  /*8300*/  FFMA R111, R157, R205, R111 ;  /* 0x000000cd9d6f7223 */ /* 0x000fe2000000006f */
[----:B------:R-:W-:Y:S01]  /*8310*/  F2FP.BF16.F32.PACK_AB R106, R109, R108 ;  /* 0x0000006c6d6a723e */ /* 0x000fe200000010ff */
[----:B------:R-:W-:Y:S01]  /*8320*/  FFMA R10, R157, R166, R10 ;  /* 0x000000a69d0a7223 */ /* 0x000fe2000000000a */
[----:B------:R-:W-:Y:S01]  /*8330*/  SHF.L.U32 R237, R239, 0x10, RZ ;  /* 0x00000010efed7819 */ /* 0x000fe200000006ff */
[----:B------:R-:W-:Y:S01]  /*8340*/  FFMA R11, R157, R167, R11 ;  /* 0x000000a79d0b7223 */ /* 0x000fe2000000000b */
[----:B------:R-:W-:Y:S01]  /*8350*/  F2FP.BF16.F32.PACK_AB R107, R111, R110 ;  /* 0x0000006e6f6b723e */ /* 0x000fe200000010ff */
[----:B------:R-:W-:Y:S01]  /*8360*/  FFMA R12, R157, R206, R12 ;  /* 0x000000ce9d0c7223 */ /* 0x000fe2000000000c */
[----:B------:R-:W-:Y:S01]  /*8370*/  LOP3.LUT R238, R239, 0xffff0000, RZ, 0xc0, !PT ;  /* 0xffff0000efee7812 */ /* 0x000fe200078ec0ff */
[----:B------:R-:W-:Y:S01]  /*8380*/  FFMA R13, R157, R207, R13 ;  /* 0x000000cf9d0d7223 */ /* 0x000fe2000000000d */
[----:B------:R-:W-:Y:S01]  /*8390*/  LOP3.LUT R239, R241, 0xffff0000, RZ, 0xc0, !PT ;  /* 0xffff0000f1ef7812 */ /* 0x000fe200078ec0ff */
[C---:B------:R-:W-:Y:S01]  /*83a0*/  FFMA R14, R157.reuse, R208, R14 ;  /* 0x000000d09d0e7223 */ /* 0x040fe2000000000e */
[----:B------:R-:W-:Y:S01]  /*83b0*/  LOP3.LUT R241, R242, 0xffff0000, RZ, 0xc0, !PT ;  /* 0xffff0000f2f17812 */ /* 0x000fe200078ec0ff */
[----:B------:R-:W-:Y:S01]  /*83c0*/  FFMA R15, R157, R209, R15 ;  /* 0x000000d19d0f7223 */ /* 0x000fe2000000000f */
[----:B------:R-:W-:Y:S01]  /*83d0*/  SHF.L.U32 R242, R243, 0x10, RZ ;  /* 0x00000010f3f27819 */ /* 0x000fe200000006ff */
[----:B------:R-:W-:Y:S01]  /*83e0*/  FFMA R17, R157, R210, R17 ;  /* 0x000000d29d117223 */ /* 0x000fe20000000011 */
[----:B------:R-:W-:Y:S01]  /*83f0*/  LOP3.LUT R243, R243, 0xffff0000, RZ, 0xc0, !PT ;  /* 0xffff0000f3f37812 */ /* 0x000fe200078ec0ff */
[C---:B------:R-:W-:Y:S01]  /*8400*/  FFMA R18, R157.reuse, R211, R18 ;  /* 0x000000d39d127223 */ /* 0x040fe20000000012 */
[C---:B------:R-:W-:Y:S01]  /*8410*/  FFMA R56, R157.reuse, R168, R56 ;  /* 0x000000a89d387223 */ /* 0x040fe20000000038 */
[C---:B------:R-:W-:Y:S01]  /*8420*/  FFMA R57, R157.reuse, R169, R57 ;  /* 0x000000a99d397223 */ /* 0x040fe20000000039 */
[C---:B------:R-:W-:Y:S01]  /*8430*/  FFMA R58, R157.reuse, R170, R58 ;  /* 0x000000aa9d3a7223 */ /* 0x040fe2000000003a */
[C---:B------:R-:W-:Y:S01]  /*8440*/  FFMA R59, R157.reuse, R212, R59 ;  /* 0x000000d49d3b7223 */ /* 0x040fe2000000003b */
[C---:B------:R-:W-:Y:S01]  /*8450*/  FFMA R60, R157.reuse, R213, R60 ;  /* 0x000000d59d3c7223 */ /* 0x040fe2000000003c */
[----:B------:R-:W-:Y:S01]  /*8460*/  FFMA R61, R157, R214, R61 ;  /* 0x000000d69d3d7223 */ /* 0x000fe2000000003d */
[----:B------:R-:W-:Y:S01]  /*8470*/  F2FP.BF16.F32.PACK_AB R56, R57, R56 ;  /* 0x000000383938723e */ /* 0x000fe200000010ff */
[----:B------:R-:W-:Y:S01]  /*8480*/  FFMA R62, R157, R215, R62 ;  /* 0x000000d79d3e7223 */ /* 0x000fe2000000003e */
[----:B------:R-:W-:Y:S01]  /*8490*/  F2FP.BF16.F32.PACK_AB R57, R59, R58 ;  /* 0x0000003a3b39723e */ /* 0x000fe200000010ff */
[----:B------:R-:W-:Y:S01]  /*84a0*/  FFMA R63, R157, R216, R63 ;  /* 0x000000d89d3f7223 */ /* 0x000fe2000000003f */
[----:B------:R-:W-:Y:S01]  /*84b0*/  F2FP.BF16.F32.PACK_AB R58, R61, R60 ;  /* 0x0000003c3d3a723e */ /* 0x000fe200000010ff */
[C---:B------:R-:W-:Y:S01]  /*84c0*/  FFMA R64, R157.reuse, R171, R64 ;  /* 0x000000ab9d407223 */ /* 0x040fe20000000040 */
[C---:B------:R-:W-:Y:S01]  /*84d0*/  FFMA R65, R157.reuse, R172, R65 ;  /* 0x000000ac9d417223 */ /* 0x040fe20000000041 */
[----:B------:R-:W-:Y:S01]  /*84e0*/  FFMA R66, R157, R173, R66 ;  /* 0x000000ad9d427223 */ /* 0x000fe20000000042 */
[----:B------:R-:W-:Y:S01]  /*84f0*/  F2FP.BF16.F32.PACK_AB R59, R63, R62 ;  /* 0x0000003e3f3b723e */ /* 0x000fe200000010ff */
        /* <DEDUP_REMOVED lines=25> */
[C---:B------:R-:W-:Y:S01]  /*8690*/  FFMA R23, R157.reuse, R230, R23 ;  /* 0x000000e69d177223 */ /* 0x040fe20000000017 */
[C---:B--2---:R-:W-:Y:S01]  /*86a0*/  SHF.L.U32 R158, R118.reuse, 0x10, RZ ;  /* 0x00000010769e7819 */ /* 0x044fe200000006ff */
[C---:B------:R-:W-:Y:S01]  /*86b0*/  FFMA R24, R157.reuse, R231, R24 ;  /* 0x000000e79d187223 */ /* 0x040fe20000000018 */
[----:B------:R-:W-:Y:S01]  /*86c0*/  LOP3.LUT R159, R118, 0xffff0000, RZ, 0xc0, !PT ;  /* 0xffff0000769f7812 */ /* 0x000fe200078ec0ff */
[C---:B------:R-:W-:Y:S01]  /*86d0*/  FFMA R25, R157.reuse, R232, R25 ;  /* 0x000000e89d197223 */ /* 0x040fe20000000019 */
[----:B------:R-:W-:Y:S01]  /*86e0*/  F2FP.BF16.F32.PACK_AB R21, R22, R21 ;  /* 0x000000151615723e */ /* 0x000fe200000010ff */
[C---:B------:R-:W-:Y:S01]  /*86f0*/  FFMA R26, R157.reuse, R233, R26 ;  /* 0x000000e99d1a7223 */ /* 0x040fe2000000001a */
[----:B------:R-:W-:Y:S01]  /*8700*/  F2FP.BF16.F32.PACK_AB R22, R24, R23 ;  /* 0x000000171816723e */ /* 0x000fe200000010ff */
[C---:B------:R-:W-:Y:S01]  /*8710*/  FFMA R27, R157.reuse, R177, R27 ;  /* 0x000000b19d1b7223 */ /* 0x040fe2000000001b */
[----:B------:R-:W-:Y:S01]  /*8720*/  F2FP.BF16.F32.PACK_AB R20, R20, R19 ;  /* 0x000000131414723e */ /* 0x000fe200000010ff */
[C---:B------:R-:W-:Y:S01]  /*8730*/  FFMA R28, R157.reuse, R178, R28 ;  /* 0x000000b29d1c7223 */ /* 0x040fe2000000001c */
[----:B------:R-:W-:Y:S01]  /*8740*/  F2FP.BF16.F32.PACK_AB R23, R26, R25 ;  /* 0x000000191a17723e */ /* 0x000fe200000010ff */
[C---:B------:R-:W-:Y:S01]  /*8750*/  FFMA R29, R157.reuse, R179, R29 ;  /* 0x000000b39d1d7223 */ /* 0x040fe2000000001d */
[C---:B------:R-:W-:Y:S01]  /*8760*/  FFMA R30, R157.reuse, R234, R30 ;  /* 0x000000ea9d1e7223 */ /* 0x040fe2000000001e */
[C---:B------:R-:W-:Y:S01]  /*8770*/  FFMA R31, R157.reuse, R235, R31 ;  /* 0x000000eb9d1f7223 */ /* 0x040fe2000000001f */
[----:B------:R-:W-:Y:S01]  /*8780*/  F2FP.BF16.F32.PACK_AB R28, R28, R27 ;  /* 0x0000001b1c1c723e */ /* 0x000fe200000010ff */
        /* <DEDUP_REMOVED lines=27> */
[----:B------:R-:W-:Y:S01]  /*8940*/  FFMA R50, R157, R249, R50 ;  /* 0x000000f99d327223 */ /* 0x000fe20000000032 */
[----:B------:R-:W-:Y:S01]  /*8950*/  UIADD3 UR7, UPT, UPT, UR45, 0x1, URZ ;  /* 0x000000012d077890 */ /* 0x000fe2000fffe0ff */
[----:B------:R-:W-:Y:S03]  /*8960*/  F2FP.BF16.F32.PACK_AB R46, R48, R47 ;  /* 0x0000002f302e723e */ /* 0x000fe600000010ff */
[----:B------:R-:W-:Y:S02]  /*8970*/  F2FP.BF16.F32.PACK_AB R47, R50, R49 ;  /* 0x00000031322f723e */ /* 0x000fe400000010ff */
[C---:B---3--:R-:W-:Y:S02]  /*8980*/  SHF.L.U32 R182, R114.reuse, 0x10, RZ ;  /* 0x0000001072b67819 */ /* 0x048fe400000006ff */
[----:B------:R-:W-:Y:S02]  /*8990*/  LOP3.LUT R250, R114, 0xffff0000, RZ, 0xc0, !PT ;  /* 0xffff000072fa7812 */ /* 0x000fe400078ec0ff */
[C---:B----4-:R-:W-:Y:S02]  /*89a0*/  SHF.L.U32 R251, R112.reuse, 0x10, RZ ;  /* 0x0000001070fb7819 */ /* 0x050fe400000006ff */
[----:B------:R-:W-:Y:S02]  /*89b0*/  LOP3.LUT R252, R112, 0xffff0000, RZ, 0xc0, !PT ;  /* 0xffff000070fc7812 */ /* 0x000fe400078ec0ff */
[----:B------:R-:W2:Y:S04]  /*89c0*/  LDL.LU R112, [R1+0x2c] ;  /* 0x00002c0001707983 */ /* 0x000ea80000300800 */
[----:B------:R-:W3:Y:S01]  /*89d0*/  LDL.LU R116, [R1+0x30] ;  /* 0x0000300001747983 */ /* 0x000ee20000300800 */
[C---:B-----5:R-:W-:Y:S03]  /*89e0*/  SHF.L.U32 R118, R85.reuse, 0x10, RZ ;  /* 0x0000001055767819 */ /* 0x060fe600000006ff */
[----:B------:R-:W4:Y:S01]  /*89f0*/  LDL.LU R115, [R1+0x34] ;  /* 0x0000340001737983 */ /* 0x000f220000300800 */
[----:B------:R-:W-:Y:S02]  /*8a00*/  LOP3.LUT R85, R85, 0xffff0000, RZ, 0xc0, !PT ;  /* 0xffff000055557812 */ /* 0x000fe400078ec0ff */
[C---:B------:R-:W-:Y:S01]  /*8a10*/  SHF.L.U32 R183, R119.reuse, 0x10, RZ ;  /* 0x0000001077b77819 */ /* 0x040fe200000006ff */
[----:B------:R-:W5:Y:S01]  /*8a20*/  LDL.LU R114, [R1+0x38] ;  /* 0x0000380001727983 */ /* 0x000f620000300800 */
[----:B------:R-:W-:Y:S02]  /*8a30*/  LOP3.LUT R184, R119, 0xffff0000, RZ, 0xc0, !PT ;  /* 0xffff000077b87812 */ /* 0x000fe400078ec0ff */
[C---:B------:R-:W-:Y:S01]  /*8a40*/  SHF.L.U32 R185, R117.reuse, 0x10, RZ ;  /* 0x0000001075b97819 */ /* 0x040fe200000006ff */
[----:B------:R-:W4:Y:S01]  /*8a50*/  LDL.LU R0, [R1+0x3c] ;  /* 0x00003c0001007983 */ /* 0x000f220000300800 */
[----:B------:R-:W-:Y:S02]  /*8a60*/  LOP3.LUT R117, R117, 0xffff0000, RZ, 0xc0, !PT ;  /* 0xffff000075757812 */ /* 0x000fe400078ec0ff */
[----:B------:R-:W-:Y:S02]  /*8a70*/  F2FP.BF16.F32.PACK_AB R119, R8, R7 ;  /* 0x000000070877723e */ /* 0x000fe400000010ff */
[----:B------:R-:W-:Y:S02]  /*8a80*/  MOV R7, R118 ;  /* 0x0000007600077202 */ /* 0x000fe40000000f00 */
[C---:B------:R-:W-:Y:S02]  /*8a90*/  SHF.L.U32 R53, R86.reuse, 0x10, RZ ;  /* 0x0000001056357819 */ /* 0x040fe400000006ff */
[----:B------:R-:W-:Y:S02]  /*8aa0*/  LOP3.LUT R54, R86, 0xffff0000, RZ, 0xc0, !PT ;  /* 0xffff000056367812 */ /* 0x000fe400078ec0ff */
[----:B------:R-:W-:Y:S01]  /*8ab0*/  F2FP.BF16.F32.PACK_AB R86, R6, R5 ;  /* 0x000000050656723e */ /* 0x000fe200000010ff */
[C---:B------:R-:W-:Y:S01]  /*8ac0*/  FMUL R6, R155.reuse, R125 ;  /* 0x0000007d9b067220 */ /* 0x040fe20000400000 */
[----:B------:R-:W-:Y:S01]  /*8ad0*/  MOV R8, R117 ;  /* 0x0000007500087202 */ /* 0x000fe20000000f00 */
[----:B------:R-:W-:Y:S01]  /*8ae0*/  FMUL R5, R155, R124 ;  /* 0x0000007c9b057220 */ /* 0x000fe20000400000 */
[----:B------:R-:W-:Y:S02]  /*8af0*/  SHF.L.U32 R51, R87, 0x10, RZ ;  /* 0x0000001057337819 */ /* 0x000fe400000006ff */
[----:B------:R-:W-:Y:S01]  /*8b00*/  MOV R124, R7 ;  /* 0x00000007007c7202 */ /* 0x000fe20000000f00 */
[----:B------:R-:W-:Y:S01]  /*8b10*/  FMUL R7, R155, R126 ;  /* 0x0000007e9b077220 */ /* 0x000fe20000400000 */
[----:B------:R-:W-:Y:S02]  /*8b20*/  LOP3.LUT R52, R87, 0xffff0000, RZ, 0xc0, !PT ;  /* 0xffff000057347812 */ /* 0x000fe400078ec0ff */
[----:B------:R-:W-:Y:S01]  /*8b30*/  MOV R126, R8 ;  /* 0x00000008007e7202 */ /* 0x000fe20000000f00 */
[C---:B------:R-:W-:Y:S01]  /*8b40*/  FMUL R8, R155.reuse, R127 ;  /* 0x0000007f9b087220 */ /* 0x040fe20000400000 */
[C---:B------:R-:W-:Y:S02]  /*8b50*/  SHF.L.U32 R186, R84.reuse, 0x10, RZ ;  /* 0x0000001054ba7819 */ /* 0x040fe400000006ff */
[----:B------:R-:W-:Y:S02]  /*8b60*/  LOP3.LUT R187, R84, 0xffff0000, RZ, 0xc0, !PT ;  /* 0xffff000054bb7812 */ /* 0x000fe400078ec0ff */
[----:B------:R-:W-:Y:S01]  /*8b70*/  MOV R127, R51 ;  /* 0x00000033007f7202 */ /* 0x000fe20000000f00 */
[----:B------:R-:W-:Y:S01]  /*8b80*/  FMUL R51, R155, R128 ;  /* 0x000000809b337220 */ /* 0x000fe20000400000 */
[C---:B------:R-:W-:Y:S02]  /*8b90*/  SHF.L.U32 R84, R81.reuse, 0x10, RZ ;  /* 0x0000001051547819 */ /* 0x040fe400000006ff */
[----:B------:R-:W-:Y:S02]  /*8ba0*/  LOP3.LUT R83, R81, 0xffff0000, RZ, 0xc0, !PT ;  /* 0xffff000051537812 */ /* 0x000fe400078ec0ff */
[C---:B------:R-:W-:Y:S02]  /*8bb0*/  SHF.L.U32 R82, R80.reuse, 0x10, RZ ;  /* 0x0000001050527819 */ /* 0x040fe400000006ff */
[----:B------:R-:W-:Y:S02]  /*8bc0*/  LOP3.LUT R81, R80, 0xffff0000, RZ, 0xc0, !PT ;  /* 0xffff000050517812 */ /* 0x000fe400078ec0ff */
[----:B------:R-:W-:Y:S01]  /*8bd0*/  MOV R128, R52 ;  /* 0x0000003400807202 */ /* 0x000fe20000000f00 */
[C---:B------:R-:W-:Y:S01]  /*8be0*/  FMUL R52, R155.reuse, R129 ;  /* 0x000000819b347220 */ /* 0x040fe20000400000 */
[----:B------:R-:W-:Y:S01]  /*8bf0*/  MOV R129, R53 ;  /* 0x0000003500817202 */ /* 0x000fe20000000f00 */
[C---:B------:R-:W-:Y:S01]  /*8c00*/  FMUL R53, R155.reuse, R130 ;  /* 0x000000829b357220 */ /* 0x040fe20000400000 */
[----:B------:R-:W-:Y:S01]  /*8c10*/  F2FP.BF16.F32.PACK_AB R87, R4, R3 ;  /* 0x000000030457723e */ /* 0x000fe200000010ff */
[C---:B------:R-:W-:Y:S01]  /*8c20*/  FMUL R3, R155.reuse, R122 ;  /* 0x0000007a9b037220 */ /* 0x040fe20000400000 */
[----:B------:R-:W-:Y:S01]  /*8c30*/  MOV R130, R54 ;  /* 0x0000003600827202 */ /* 0x000fe20000000f00 */
[C---:B------:R-:W-:Y:S01]  /*8c40*/  FMUL R54, R155.reuse, R131 ;  /* 0x000000839b367220 */ /* 0x040fe20000400000 */
[----:B------:R-:W-:Y:S01]  /*8c50*/  MOV R122, R55 ;  /* 0x00000037007a7202 */ /* 0x000fe20000000f00 */
[C---:B------:R-:W-:Y:S01]  /*8c60*/  FMUL R55, R155.reuse, R132 ;  /* 0x000000849b377220 */ /* 0x040fe20000400000 */
[C---:B------:R-:W-:Y:S01]  /*8c70*/  FMUL R4, R155.reuse, R123 ;  /* 0x0000007b9b047220 */ /* 0x040fe20000400000 */
[----:B------:R-:W-:Y:S01]  /*8c80*/  MOV R123, R113 ;  /* 0x00000071007b7202 */ /* 0x000fe20000000f00 */
[C---:B------:R-:W-:Y:S01]  /*8c90*/  FMUL R113, R155.reuse, R142 ;  /* 0x0000008e9b717220 */ /* 0x040fe20000400000 */
[C---:B--2---:R-:W-:Y:S02]  /*8ca0*/  SHF.L.U32 R80, R112.reuse, 0x10, RZ ;  /* 0x0000001070507819 */ /* 0x044fe400000006ff */
[----:B------:R-:W-:Y:S02]  /*8cb0*/  LOP3.LUT R112, R112, 0xffff0000, RZ, 0xc0, !PT ;  /* 0xffff000070707812 */ /* 0x000fe400078ec0ff */
[C---:B---3--:R-:W-:Y:S02]  /*8cc0*/  SHF.L.U32 R160, R116.reuse, 0x10, RZ ;  /* 0x0000001074a07819 */ /* 0x048fe400000006ff */
[----:B------:R-:W-:Y:S02]  /*8cd0*/  LOP3.LUT R161, R116, 0xffff0000, RZ, 0xc0, !PT ;  /* 0xffff000074a17812 */ /* 0x000fe400078ec0ff */
[----:B------:R-:W-:Y:S01]  /*8ce0*/  MOV R131, R112 ;  /* 0x0000007000837202 */ /* 0x000fe20000000f00 */
[C---:B------:R-:W-:Y:S01]  /*8cf0*/  FMUL R112, R155.reuse, R141 ;  /* 0x0000008d9b707220 */ /* 0x040fe20000400000 */
[----:B------:R-:W-:Y:S01]  /*8d00*/  MOV R132, R80 ;  /* 0x0000005000847202 */ /* 0x000fe20000000f00 */
[C---:B------:R-:W-:Y:S01]  /*8d10*/  FMUL R80, R155.reuse, R133 ;  /* 0x000000859b507220 */ /* 0x040fe20000400000 */
[----:B------:R-:W-:Y:S02]  /*8d20*/  MOV R141, R126 ;  /* 0x0000007e008d7202 */ /* 0x000fe40000000f00 */
[C---:B-----5:R-:W-:Y:S02]  /*8d30*/  SHF.L.U32 R116, R114.reuse, 0x10, RZ ;  /* 0x0000001072747819 */ /* 0x060fe400000006ff */
[----:B------:R-:W-:Y:S02]  /*8d40*/  LOP3.LUT R117, R114, 0xffff0000, RZ, 0xc0, !PT ;  /* 0xffff000072757812 */ /* 0x000fe400078ec0ff */
[C---:B----4-:R-:W-:Y:S02]  /*8d50*/  LOP3.LUT R114, R0.reuse, 0xffff0000, RZ, 0xc0, !PT ;  /* 0xffff000000727812 */ /* 0x050fe400078ec0ff */
[----:B------:R-:W-:Y:S01]  /*8d60*/  MOV R133, R81 ;  /* 0x0000005100857202 */ /* 0x000fe20000000f00 */
[C---:B------:R-:W-:Y:S01]  /*8d70*/  FMUL R81, R155.reuse, R134 ;  /* 0x000000869b517220 */ /* 0x040fe20000400000 */
[----:B------:R-:W-:Y:S01]  /*8d80*/  MOV R126, R114 ;  /* 0x00000072007e7202 */ /* 0x000fe20000000f00 */
[C---:B------:R-:W-:Y:S01]  /*8d90*/  FMUL R114, R155.reuse, R143 ;  /* 0x0000008f9b727220 */ /* 0x040fe20000400000 */
[----:B------:R-:W-:Y:S01]  /*8da0*/  MOV R134, R82 ;  /* 0x0000005200867202 */ /* 0x000fe20000000f00 */
[C---:B------:R-:W-:Y:S01]  /*8db0*/  FMUL R82, R155.reuse, R135 ;  /* 0x000000879b527220 */ /* 0x040fe20000400000 */
[----:B------:R-:W-:Y:S02]  /*8dc0*/  MOV R143, R124 ;  /* 0x0000007c008f7202 */ /* 0x000fe40000000f00 */
[----:B------:R-:W1:Y:S01]  /*8dd0*/  S2R R124, SR_TID.X ;  /* 0x00000000007c7919 */ /* 0x000e620000002100 */
[----:B------:R-:W-:Y:S01]  /*8de0*/  SHF.L.U32 R118, R0, 0x10, RZ ;  /* 0x0000001000767819 */ /* 0x000fe200000006ff */
[C---:B------:R-:W-:Y:S01]  /*8df0*/  FMUL R0, R155.reuse, R120 ;  /* 0x000000789b007220 */ /* 0x040fe20000400000 */
[----:B------:R-:W-:Y:S01]  /*8e00*/  MOV R135, R83 ;  /* 0x0000005300877202 */ /* 0x000fe20000000f00 */
[C---:B------:R-:W-:Y:S01]  /*8e10*/  FMUL R83, R155.reuse, R136 ;  /* 0x000000889b537220 */ /* 0x040fe20000400000 */
[----:B------:R-:W-:Y:S01]  /*8e20*/  MOV R120, R2 ;  /* 0x0000000200787202 */ /* 0x000fe20000000f00 */
[C---:B------:R-:W-:Y:S01]  /*8e30*/  FMUL R2, R155.reuse, R121 ;  /* 0x000000799b027220 */ /* 0x040fe20000400000 */
[----:B------:R-:W-:Y:S01]  /*8e40*/  MOV R136, R84 ;  /* 0x0000005400887202 */ /* 0x000fe20000000f00 */
[C---:B------:R-:W-:Y:S01]  /*8e50*/  FMUL R84, R155.reuse, R137 ;  /* 0x000000899b547220 */ /* 0x040fe20000400000 */
[----:B------:R-:W-:Y:S01]  /*8e60*/  MOV R137, R85 ;  /* 0x0000005500897202 */ /* 0x000fe20000000f00 */
[----:B------:R-:W-:Y:S01]  /*8e70*/  FMUL R85, R155, R138 ;  /* 0x0000008a9b557220 */ /* 0x000fe20000400000 */
[----:B------:R-:W-:Y:S01]  /*8e80*/  SHF.L.U32 R162, R115, 0x10, RZ ;  /* 0x0000001073a27819 */ /* 0x000fe200000006ff */
[C---:B------:R-:W-:Y:S01]  /*8e90*/  FFMA R0, R157.reuse, R158, R0 ;  /* 0x0000009e9d007223 */ /* 0x040fe20000000000 */
[----:B------:R-:W-:Y:S01]  /*8ea0*/  MOV R125, R120 ;  /* 0x00000078007d7202 */ /* 0x000fe20000000f00 */
[----:B------:R-:W-:Y:S01]  /*8eb0*/  FFMA R2, R157, R159, R2 ;  /* 0x0000009f9d027223 */ /* 0x000fe20000000002 */
[----:B------:R-:W-:Y:S01]  /*8ec0*/  LOP3.LUT R115, R115, 0xffff0000, RZ, 0xc0, !PT ;  /* 0xffff000073737812 */ /* 0x000fe200078ec0ff */
[----:B------:R-:W-:Y:S01]  /*8ed0*/  FFMA R3, R157, R182, R3 ;  /* 0x000000b69d037223 */ /* 0x000fe20000000003 */
[----:B------:R-:W-:Y:S01]  /*8ee0*/  MOV R121, R87 ;  /* 0x0000005700797202 */ /* 0x000fe20000000f00 */
[C---:B------:R-:W-:Y:S01]  /*8ef0*/  FMUL R87, R155.reuse, R140 ;  /* 0x0000008c9b577220 */ /* 0x040fe20000400000 */
[----:B------:R-:W-:Y:S01]  /*8f00*/  MOV R120, R86 ;  /* 0x0000005600787202 */ /* 0x000fe20000000f00 */
[----:B------:R-:W-:Y:S01]  /*8f10*/  FMUL R86, R155, R139 ;  /* 0x0000008b9b567220 */ /* 0x000fe20000400000 */
[----:B------:R-:W-:Y:S01]  /*8f20*/  MOV R142, R137 ;  /* 0x00000089008e7202 */ /* 0x000fe20000000f00 */
[C---:B------:R-:W-:Y:S01]  /*8f30*/  FFMA R4, R157.reuse, R250, R4 ;  /* 0x000000fa9d047223 */ /* 0x040fe20000000004 */
[----:B------:R-:W-:Y:S01]  /*8f40*/  MOV R137, R130 ;  /* 0x0000008200897202 */ /* 0x000fe20000000f00 */
[C---:B------:R-:W-:Y:S01]  /*8f50*/  FFMA R5, R157.reuse, R251, R5 ;  /* 0x000000fb9d057223 */ /* 0x040fe20000000005 */
[----:B------:R-:W-:Y:S01]  /*8f60*/  MOV R138, R129 ;  /* 0x00000081008a7202 */ /* 0x000fe20000000f00 */
[C---:B------:R-:W-:Y:S01]  /*8f70*/  FFMA R6, R157.reuse, R252, R6 ;  /* 0x000000fc9d067223 */ /* 0x040fe20000000006 */
[----:B------:R-:W-:Y:S01]  /*8f80*/  MOV R139, R128 ;  /* 0x00000080008b7202 */ /* 0x000fe20000000f00 */
[C---:B------:R-:W-:Y:S01]  /*8f90*/  FFMA R7, R157.reuse, R143, R7 ;  /* 0x0000008f9d077223 */ /* 0x040fe20000000007 */
[----:B------:R-:W-:Y:S01]  /*8fa0*/  MOV R140, R127 ;  /* 0x0000007f008c7202 */ /* 0x000fe20000000f00 */
[----:B------:R-:W-:Y:S01]  /*8fb0*/  FFMA R8, R157, R142, R8 ;  /* 0x0000008e9d087223 */ /* 0x000fe20000000008 */
        /* <DEDUP_REMOVED lines=16> */
[----:B------:R-:W-:Y:S01]  /*90c0*/  F2FP.BF16.F32.PACK_AB R52, R52, R51 ;  /* 0x000000333434723e */ /* 0x000fe200000010ff */
[C---:B------:R-:W-:Y:S01]  /*90d0*/  FFMA R55, R157.reuse, R140, R55 ;  /* 0x0000008c9d377223 */ /* 0x040fe20000000037 */
[C---:B------:R-:W-:Y:S01]  /*90e0*/  FFMA R80, R157.reuse, R139, R80 ;  /* 0x0000008b9d507223 */ /* 0x040fe20000000050 */
[----:B------:R-:W-:Y:S01]  /*90f0*/  STS.128 [R9+0x2200], R144 ;  /* 0x0022009009007388 */ /* 0x000fe20000000c00 */
[----:B------:R-:W-:Y:S01]  /*9100*/  F2FP.BF16.F32.PACK_AB R53, R54, R53 ;  /* 0x000000353635723e */ /* 0x000fe200000010ff */
[C---:B------:R-:W-:Y:S01]  /*9110*/  FFMA R81, R157.reuse, R138, R81 ;  /* 0x0000008a9d517223 */ /* 0x040fe20000000051 */
[C---:B------:R-:W-:Y:S01]  /*9120*/  FFMA R82, R157.reuse, R137, R82 ;  /* 0x000000899d527223 */ /* 0x040fe20000000052 */
[----:B------:R-:W-:Y:S01]  /*9130*/  F2FP.BF16.F32.PACK_AB R54, R80, R55 ;  /* 0x000000375036723e */ /* 0x000fe200000010ff */
[C---:B------:R-:W-:Y:S01]  /*9140*/  FFMA R83, R157.reuse, R186, R83 ;  /* 0x000000ba9d537223 */ /* 0x040fe20000000053 */
[C---:B------:R-:W-:Y:S01]  /*9150*/  FFMA R84, R157.reuse, R187, R84 ;  /* 0x000000bb9d547223 */ /* 0x040fe20000000054 */
[C---:B------:R-:W-:Y:S01]  /*9160*/  FFMA R85, R157.reuse, R136, R85 ;  /* 0x000000889d557223 */ /* 0x040fe20000000055 */
[----:B------:R2:W-:Y:S01]  /*9170*/  STS.128 [R125+0x2010], R88 ;  /* 0x002010587d007388 */ /* 0x0005e20000000c00 */
[----:B-1----:R-:W-:Y:S01]  /*9180*/  SHF.L.U32 R124, R124, 0x4, RZ ;  /* 0x000000047c7c7819 */ /* 0x002fe200000006ff */
[C---:B------:R-:W-:Y:S01]  /*9190*/  FFMA R86, R157.reuse, R135, R86 ;  /* 0x000000879d567223 */ /* 0x040fe20000000056 */
[----:B------:R-:W-:Y:S01]  /*91a0*/  F2FP.BF16.F32.PACK_AB R55, R82, R81 ;  /* 0x000000515237723e */ /* 0x000fe200000010ff */
[C---:B------:R-:W-:Y:S01]  /*91b0*/  FFMA R87, R157.reuse, R134, R87 ;  /* 0x000000869d577223 */ /* 0x040fe20000000057 */
[----:B------:R-:W-:Y:S01]  /*91c0*/  LOP3.LUT R124, R124, 0x40, RZ, 0xc0, !PT ;  /* 0x000000407c7c7812 */ /* 0x000fe200078ec0ff */
[C---:B------:R-:W-:Y:S01]  /*91d0*/  FFMA R112, R157.reuse, R133, R112 ;  /* 0x000000859d707223 */ /* 0x040fe20000000070 */
[----:B------:R-:W-:Y:S01]  /*91e0*/  F2FP.BF16.F32.PACK_AB R85, R86, R85 ;  /* 0x000000555655723e */ /* 0x000fe200000010ff */
[C---:B------:R-:W-:Y:S01]  /*91f0*/  FFMA R113, R157.reuse, R132, R113 ;  /* 0x000000849d717223 */ /* 0x040fe20000000071 */
[----:B------:R-:W-:Y:S01]  /*9200*/  IADD3 R124, PT, PT, -R124, 0x200, R9 ;  /* 0x000002007c7c7810 */ /* 0x000fe20007ffe109 */
[C---:B------:R-:W-:Y:S01]  /*9210*/  FFMA R114, R157.reuse, R131, R114 ;  /* 0x000000839d727223 */ /* 0x040fe20000000072 */
[----:B------:R-:W-:Y:S01]  /*9220*/  F2FP.BF16.F32.PACK_AB R86, R112, R87 ;  /* 0x000000577056723e */ /* 0x000fe200000010ff */
[C---:B------:R-:W-:Y:S01]  /*9230*/  FFMA R115, R157.reuse, R160, R115 ;  /* 0x000000a09d737223 */ /* 0x040fe20000000073 */
[----:B------:R-:W-:Y:S01]  /*9240*/  F2FP.BF16.F32.PACK_AB R84, R84, R83 ;  /* 0x000000535454723e */ /* 0x000fe200000010ff */
[----:B------:R1:W-:Y:S01]  /*9250*/  STS.128 [R124+0x2020], R96 ;  /* 0x002020607c007388 */ /* 0x0003e20000000c00 */
[----:B------:R-:W-:Y:S01]  /*9260*/  F2FP.BF16.F32.PACK_AB R87, R114, R113 ;  /* 0x000000717257723e */ /* 0x000fe200000010ff */
[C---:B------:R-:W-:Y:S01]  /*9270*/  FFMA R116, R157.reuse, R161, R116 ;  /* 0x000000a19d747223 */ /* 0x040fe20000000074 */
[C---:B------:R-:W-:Y:S01]  /*9280*/  FFMA R117, R157.reuse, R162, R117 ;  /* 0x000000a29d757223 */ /* 0x040fe20000000075 */
[----:B------:R-:W-:Y:S01]  /*9290*/  FFMA R118, R157, R130, R118 ;  /* 0x000000829d767223 */ /* 0x000fe20000000076 */
[C---:B------:R-:W-:Y:S01]  /*92a0*/  FMUL R119, R155.reuse, R148 ;  /* 0x000000949b777220 */ /* 0x040fe20000400000 */
[----:B------:R-:W-:Y:S01]  /*92b0*/  FMUL R120, R155, R149 ;  /* 0x000000959b787220 */ /* 0x000fe20000400000 */
[----:B------:R-:W-:Y:S01]  /*92c0*/  F2FP.BF16.F32.PACK_AB R116, R116, R115 ;  /* 0x000000737474723e */ /* 0x000fe200000010ff */
[----:B------:R1:W-:Y:S01]  /*92d0*/  STS.128 [R123+0x2030], R104 ;  /* 0x002030687b007388 */ /* 0x0003e20000000c00 */
[----:B------:R-:W-:Y:S01]  /*92e0*/  F2FP.BF16.F32.PACK_AB R117, R118, R117 ;  /* 0x000000757675723e */ /* 0x000fe200000010ff */
[C---:B------:R-:W-:Y:S01]  /*92f0*/  FFMA R119, R157.reuse, R129, R119 ;  /* 0x000000819d777223 */ /* 0x040fe20000000077 */
[----:B------:R-:W-:Y:S01]  /*9300*/  FFMA R120, R157, R128, R120 ;  /* 0x000000809d787223 */ /* 0x000fe20000000078 */
[C---:B------:R-:W-:Y:S01]  /*9310*/  FMUL R121, R155.reuse, R150 ;  /* 0x000000969b797220 */ /* 0x040fe20000400000 */
[----:B------:R-:W-:Y:S03]  /*9320*/  FMUL R122, R155, R151 ;  /* 0x000000979b7a7220 */ /* 0x000fe60000400000 */
[----:B------:R-:W-:Y:S01]  /*9330*/  F2FP.BF16.F32.PACK_AB R118, R120, R119 ;  /* 0x000000777876723e */ /* 0x000fe200000010ff */
[----:B------:R-:W-:Y:S01]  /*9340*/  FFMA R121, R157, R127, R121 ;  /* 0x0000007f9d797223 */ /* 0x000fe20000000079 */
[----:B--2---:R-:W-:Y:S01]  /*9350*/  F2FP.BF16.F32.PACK_AB R88, R11, R10 ;  /* 0x0000000a0b58723e */ /* 0x004fe200000010ff */
[----:B------:R-:W-:Y:S01]  /*9360*/  FFMA R122, R157, R126, R122 ;  /* 0x0000007e9d7a7223 */ /* 0x000fe2000000007a */
[----:B------:R-:W-:Y:S02]  /*9370*/  F2FP.BF16.F32.PACK_AB R89, R13, R12 ;  /* 0x0000000c0d59723e */ /* 0x000fe400000010ff */
[----:B------:R-:W-:Y:S02]  /*9380*/  F2FP.BF16.F32.PACK_AB R90, R15, R14 ;  /* 0x0000000e0f5a723e */ /* 0x000fe400000010ff */
[----:B------:R-:W-:Y:S02]  /*9390*/  F2FP.BF16.F32.PACK_AB R91, R18, R17 ;  /* 0x00000011125b723e */ /* 0x000fe400000010ff */
[----:B------:R-:W-:Y:S02]  /*93a0*/  F2FP.BF16.F32.PACK_AB R12, R2, R0 ;  /* 0x00000000020c723e */ /* 0x000fe400000010ff */
[----:B------:R-:W-:Y:S01]  /*93b0*/  F2FP.BF16.F32.PACK_AB R13, R4, R3 ;  /* 0x00000003040d723e */ /* 0x000fe200000010ff */
[----:B------:R1:W-:Y:S01]  /*93c0*/  STS.128 [R9+0x4200], R88 ;  /* 0x0042005809007388 */ /* 0x0003e20000000c00 */
[----:B------:R-:W-:Y:S02]  /*93d0*/  F2FP.BF16.F32.PACK_AB R14, R6, R5 ;  /* 0x00000005060e723e */ /* 0x000fe400000010ff */
[----:B------:R-:W-:Y:S02]  /*93e0*/  F2FP.BF16.F32.PACK_AB R15, R8, R7 ;  /* 0x00000007080f723e */ /* 0x000fe400000010ff */
[----:B------:R-:W-:Y:S03]  /*93f0*/  F2FP.BF16.F32.PACK_AB R119, R122, R121 ;  /* 0x000000797a77723e */ /* 0x000fe600000010ff */
[----:B------:R1:W-:Y:S08]  /*9400*/  STS.128 [R125+0x4010], R56 ;  /* 0x004010387d007388 */ /* 0x0003f00000000c00 */
        /* <DEDUP_REMOVED lines=9> */
[----:B------:R1:W-:Y:S01]  /*94a0*/  STS.128 [R123+0x8030], R116 ;  /* 0x008030747b007388 */ /* 0x0003e20000000c00 */
[----:B------:R-:W-:Y:S01]  /*94b0*/  @!PT LDS RZ, [RZ] ;  /* 0x00000000fffff984 */ /* 0x000fe20000000800 */
[----:B------:R-:W-:Y:S01]  /*94c0*/  @!PT LDS RZ, [RZ] ;  /* 0x00000000fffff984 */ /* 0x000fe20000000800 */
[----:B------:R-:W-:Y:S01]  /*94d0*/  @!PT LDS RZ, [RZ] ;  /* 0x00000000fffff984 */ /* 0x000fe20000000800 */
[----:B------:R-:W-:Y:S01]  /*94e0*/  @!PT LDS RZ, [RZ] ;  /* 0x00000000fffff984 */ /* 0x000fe20000000800 */
[----:B------:R2:W-:Y:S07]  /*94f0*/  MEMBAR.ALL.CTA ;  /* 0x0000000000007992 */ /* 0x0005ee0000008000 */
[----:B--2---:R-:W2:Y:S02]  /*9500*/  FENCE.VIEW.ASYNC.S ;  /* 0x00000000000073c6 */ /* 0x004ea40000000000 */
[----:B--2---:R-:W-:Y:S06]  /*9510*/  BAR.SYNC.DEFER_BLOCKING 0x1, 0x80 ;  /* 0x0042000000007b1d */ /* 0x004fec0000010000 */
[----:B------:R-:W-:Y:S05]  /*9520*/  @P1 BRA `(.L_x_94) ;  /* 0x0000000000781947 */ /* 0x000fea0003800000 */
[----:B------:R-:W2:Y:S01]  /*9530*/  LDCU.64 UR8, c[0x0][0x348] ;  /* 0x00006900ff0877ac */ /* 0x000ea20008000a00 */
[----:B------:R-:W-:Y:S02]  /*9540*/  UIMAD UR5, UR44, 0xa000, UR4 ;  /* 0x0000a0002c0578a4 */ /* 0x000fe4000f8e0204 */
[----:B------:R-:W-:Y:S02]  /*9550*/  UIMAD UR13, UR47, 0xa0, URZ ;  /* 0x000000a02f0d78a4 */ /* 0x000fe4000f8e02ff */
[----:B------:R-:W-:Y:S02]  /*9560*/  USHF.L.U32 UR14, UR46, 0x7, URZ ;  /* 0x000000072e0e7899 */ /* 0x000fe400080006ff */
[----:B------:R-:W-:Y:S01]  /*9570*/  UIADD3 UR12, UPT, UPT, UR5, 0x200, URZ ;  /* 0x00000200050c7890 */ /* 0x000fe2000fffe0ff */
[----:B------:R-:W-:Y:S01]  /*9580*/  UMOV UR15, UR36 ;  /* 0x00000024000f7c82 */ /* 0x000fe20008000000 */
[----:B------:R-:W-:Y:S02]  /*9590*/  UIADD3 UR29, UPT, UPT, UR13, 0x20, URZ ;  /* 0x000000200d1d7890 */ /* 0x000fe4000fffe0ff */
[----:B------:R-:W-:Y:S01]  /*95a0*/  UIADD3 UR28, UPT, UPT, UR5, 0x2200, URZ ;  /* 0x00002200051c7890 */ /* 0x000fe2000fffe0ff */
[----:B------:R-:W-:Y:S01]  /*95b0*/  UMOV UR31, UR36 ;  /* 0x00000024001f7c82 */ /* 0x000fe20008000000 */
[----:B--2---:R-:W-:Y:S01]  /*95c0*/  UIADD3 UR8, UP0, UPT, UR8, 0x680, URZ ;  /* 0x0000068008087890 */ /* 0x004fe2000ff1e0ff */
[----:B------:R-:W-:Y:S01]  /*95d0*/  UMOV UR30, UR14 ;  /* 0x0000000e001e7c82 */ /* 0x000fe20008000000 */
[----:B------:R-:W-:Y:S02]  /*95e0*/  UIADD3 UR25, UPT, UPT, UR13, 0x40, URZ ;  /* 0x000000400d197890 */ /* 0x000fe4000fffe0ff */
[----:B------:R-:W-:Y:S02]  /*95f0*/  UIADD3.X UR9, UPT, UPT, URZ, UR9, URZ, UP0, !UPT ;  /* 0x00000009ff097290 */ /* 0x000fe400087fe4ff */
[----:B------:R-:W-:Y:S01]  /*9600*/  UIADD3 UR24, UPT, UPT, UR5, 0x4200, URZ ;  /* 0x0000420005187890 */ /* 0x000fe2000fffe0ff */
[----:B------:R-:W-:Y:S01]  /*9610*/  UMOV UR27, UR36 ;  /* 0x00000024001b7c82 */ /* 0x000fe20008000000 */
[----:B------:R-:W-:Y:S01]  /*9620*/  UMOV UR26, UR14 ;  /* 0x0000000e001a7c82 */ /* 0x000fe20008000000 */
[----:B------:R-:W-:Y:S02]  /*9630*/  UIADD3 UR21, UPT, UPT, UR13, 0x60, URZ ;  /* 0x000000600d157890 */ /* 0x000fe4000fffe0ff */
[----:B------:R-:W-:Y:S02]  /*9640*/  UIADD3 UR20, UPT, UPT, UR5, 0x6200, URZ ;  /* 0x0000620005147890 */ /* 0x000fe4000fffe0ff */
[----:B------:R2:W-:Y:S01]  /*9650*/  UTMASTG.3D [UR12], [UR8] ;  /* 0x0000000c080073b5 */ /* 0x0005e20008010000 */
[----:B------:R-:W-:Y:S01]  /*9660*/  UMOV UR23, UR36 ;  /* 0x0000002400177c82 */ /* 0x000fe20008000000 */
[----:B------:R-:W-:Y:S01]  /*9670*/  UMOV UR22, UR14 ;  /* 0x0000000e00167c82 */ /* 0x000fe20008000000 */
[----:B------:R-:W-:Y:S02]  /*9680*/  UIADD3 UR17, UPT, UPT, UR13, 0x80, URZ ;  /* 0x000000800d117890 */ /* 0x000fe4000fffe0ff */
[----:B------:R-:W-:Y:S01]  /*9690*/  UIADD3 UR16, UPT, UPT, UR5, 0x8200, URZ ;  /* 0x0000820005107890 */ /* 0x000fe2000fffe0ff */
[----:B------:R-:W-:Y:S01]  /*96a0*/  UMOV UR19, UR36 ;  /* 0x0000002400137c82 */ /* 0x000fe20008000000 */
[----:B------:R2:W-:Y:S01]  /*96b0*/  UTMASTG.3D [UR28], [UR8] ;  /* 0x0000001c080073b5 */ /* 0x0005e20008010000 */
[----:B------:R-:W-:Y:S01]  /*96c0*/  UMOV UR18, UR14 ;  /* 0x0000000e00127c82 */ /* 0x000fe20008000000 */
[----:B------:R2:W-:Y:S01]  /*96d0*/  UTMASTG.3D [UR24], [UR8] ;  /* 0x00000018080073b5 */ /* 0x0005e20008010000 */
[----:B------:R2:W-:Y:S04]  /*96e0*/  UTMASTG.3D [UR20], [UR8] ;  /* 0x00000014080073b5 */ /* 0x0005e80008010000 */
[----:B------:R2:W-:Y:S02]  /*96f0*/  UTMASTG.3D [UR16], [UR8] ;  /* 0x00000010080073b5 */ /* 0x0005e40008010000 */
[----:B--2---:R0:W-:Y:S02]  /*9700*/  UTMACMDFLUSH ;  /* 0x00000000000079b7 */ /* 0x0041e40000000000 */
.L_x_94:
[----:B------:R-:W-:Y:S05]  /*9710*/  BSYNC.RECONVERGENT B0 ;  /* 0x0000000000007941 */ /* 0x000fea0003800200 */
.L_x_93:
[----:B------:R-:W-:Y:S04]  /*9720*/  BSSY.RECONVERGENT B0, `(.L_x_95) ;  /* 0x0000003000007945 */ /* 0x000fe80003800200 */
[----:B------:R-:W-:Y:S05]  /*9730*/  @P0 BRA `(.L_x_96) ;  /* 0x0000000000040947 */ /* 0x000fea0003800000 */
[----:B------:R-:W-:Y:S04]  /*9740*/  DEPBAR.LE SB0, 0x0 ;  /* 0x000080000000791a */ /* 0x000fe80000000000 */
.L_x_96:
[----:B------:R-:W-:Y:S05]  /*9750*/  BSYNC.RECONVERGENT B0 ;  /* 0x0000000000007941 */ /* 0x000fea0003800200 */
.L_x_95:
[----:B------:R-:W-:Y:S01]  /*9760*/  BAR.SYNC.DEFER_BLOCKING 0x1, 0x80 ;  /* 0x0042000000007b1d */ /* 0x000fe20000010000 */
[----:B------:R-:W-:Y:S04]  /*9770*/  UIADD3 UR50, UPT, UPT, UR50, 0x1, URZ ;  /* 0x0000000132327890 */ /* 0x000fe8000fffe0ff */
[----:B------:R-:W-:Y:S09]  /*9780*/  UISETP.NE.AND UP0, UPT, UR50, URZ, UPT ;  /* 0x000000ff3200728c */ /* 0x000ff2000bf05270 */
[----:B------:R-:W-:Y:S05]  /*9790*/  BRA.U !UP0, `(.L_x_97) ;  /* 0x0000000108307547 */ /* 0x000fea000b800000 */
[----:B------:R-:W2:Y:S01]  /*97a0*/  LDL.LU R0, [R1+0x48] ;  /* 0x0000480001007983 */ /* 0x000ea20000300800 */
[----:B------:R-:W3:Y:S01]  /*97b0*/  S2R R2, SR_CgaCtaId ;  /* 0x0000000000027919 */ /* 0x000ee20000008800 */
[----:B--2---:R-:W-:Y:S01]  /*97c0*/  ISETP.NE.AND P0, PT, R0, RZ, PT ;  /* 0x000000ff0000720c */ /* 0x004fe20003f05270 */
[----:B------:R-:W-:Y:S11]  /*97d0*/  IMAD.U32 R0, RZ, RZ, UR49 ;  /* 0x00000031ff007e24 */ /* 0x000ff6000f8e00ff */
[----:B------:R-:W-:Y:S01]  /*97e0*/  @!UPT UIADD3 URZ, UPT, UPT, URZ, URZ, URZ ;  /* 0x000000fffffff290 */ /* 0x000fe2000fffe0ff */
[----:B------:R-:W-:Y:S01]  /*97f0*/  @P0 LEA R0, R0, UR4, 0x3 ;  /* 0x0000000400000c11 */ /* 0x000fe2000f8e18ff */
[----:B------:R-:W-:Y:S04]  /*9800*/  UIADD3 UR4, UPT, UPT, UR49, 0x1, URZ ;  /* 0x0000000131047890 */ /* 0x000fe8000fffe0ff */
[----:B------:R-:W-:Y:S01]  /*9810*/  @P0 VIADD R0, R0, 0x30 ;  /* 0x0000003000000836 */ /* 0x000fe20000000000 */
[----:B------:R-:W-:Y:S04]  /*9820*/  UISETP.NE.AND UP0, UPT, UR4, 0x2, UPT ;  /* 0x000000020400788c */ /* 0x000fe8000bf05270 */
[----:B---3--:R-:W-:Y:S01]  /*9830*/  @P0 PRMT R0, R2, 0x654, R0 ;  /* 0x0000065402000816 */ /* 0x008fe20000000000 */
[----:B------:R-:W-:Y:S03]  /*9840*/  USEL UR49, UR4, URZ, UP0 ;  /* 0x000000ff04317287 */ /* 0x000fe60008000000 */
[----:B------:R2:W-:Y:S09]  /*9850*/  @P0 SYNCS.ARRIVE.TRANS64.RED.A1T0 RZ, [R0+URZ], RZ ;  /* 0x000000ff00ff09a7 */ /* 0x0005f200081004ff */
.L_x_97:
[----:B------:R-:W-:Y:S02]  /*9860*/  UISETP.NE.AND UP3, UPT, UR54, URZ, UPT ;  /* 0x000000ff3600728c */ /* 0x000fe4000bf65270 */
[----:B------:R-:W-:Y:S02]  /*9870*/  UISETP.NE.AND UP0, UPT, UR48, 0x2, UPT ;  /* 0x000000023000788c */ /* 0x000fe4000bf05270 */
[----:B------:R-:W-:Y:S02]  /*9880*/  UISETP.NE.AND UP1, UPT, UR7, 0x3, UPT ;  /* 0x000000030700788c */ /* 0x000fe4000bf25270 */
[----:B------:R-:W-:Y:S02]  /*9890*/  UISETP.NE.AND UP2, UPT, UR10, 0x2, UPT ;  /* 0x000000020a00788c */ /* 0x000fe4000bf45270 */
[----:B------:R-:W-:Y:S02]  /*98a0*/  USEL UR6, URZ, 0x1, UP0 ;  /* 0x00000001ff067887 */ /* 0x000fe40008000000 */
[----:B------:R-:W-:Y:S02]  /*98b0*/  USEL UR5, URZ, 0x1, UP1 ;  /* 0x00000001ff057887 */ /* 0x000fe40008800000 */
[----:B------:R-:W-:Y:S02]  /*98c0*/  USEL UR4, URZ, 0x1, UP2 ;  /* 0x00000001ff047887 */ /* 0x000fe40009000000 */
[----:B------:R-:W-:Y:S02]  /*98d0*/  UIADD3 UR47, UPT, UPT, UR37, UR62, URZ ;  /* 0x0000003e252f7290 */ /* 0x000fe4000fffe0ff */
[----:B------:R-:W-:Y:S02]  /*98e0*/  UIADD3 UR46, UPT, UPT, UR38, UR63, URZ ;  /* 0x0000003f262e7290 */ /* 0x000fe4000fffe0ff */
[----:B------:R-:W-:Y:S02]  /*98f0*/  USEL UR18, UR48, URZ, UP0 ;  /* 0x000000ff30127287 */ /* 0x000fe40008000000 */
[----:B------:R-:W-:Y:S02]  /*9900*/  USEL UR45, UR7, URZ, UP1 ;  /* 0x000000ff072d7287 */ /* 0x000fe40008800000 */
[----:B------:R-:W-:Y:S02]  /*9910*/  USEL UR44, UR10, URZ, UP2 ;  /* 0x000000ff0a2c7287 */ /* 0x000fe40009000000 */
[----:B------:R-:W-:Y:S02]  /*9920*/  ULOP3.LUT UR51, UR51, UR6, URZ, 0x3c, !UPT ;  /* 0x0000000633337292 */ /* 0x000fe4000f8e3cff */
[----:B------:R-:W-:Y:S02]  /*9930*/  ULOP3.LUT UR52, UR52, UR5, URZ, 0x3c, !UPT ;  /* 0x0000000534347292 */ /* 0x000fe4000f8e3cff */
[----:B------:R-:W-:Y:S01]  /*9940*/  ULOP3.LUT UR53, UR53, UR4, URZ, 0x3c, !UPT ;  /* 0x0000000435357292 */ /* 0x000fe2000f8e3cff */
[----:B------:R-:W-:Y:S01]  /*9950*/  UMOV UR36, UR55 ;  /* 0x0000003700247c82 */ /* 0x000fe20008000000 */
[----:B------:R-:W-:Y:S10]  /*9960*/  BRA.U UP3, `(.L_x_98) ;  /* 0xffffffb103dc7547 */ /* 0x000ff4000b83ffff */
[----:B--2---:R-:W2:Y:S02]  /*9970*/  LDL.LU R0, [R1+0x4c] ;  /* 0x00004c0001007983 */ /* 0x004ea40000300800 */
[----:B--2---:R-:W-:-:S13]  /*9980*/  R2UR UR4, R0 ;  /* 0x00000000000472ca */ /* 0x004fda00000e0000 */
[----:B------:R-:W-:-:S09]  /*9990*/  UISETP.NE.AND UP0, UPT, UR4, URZ, UPT ;  /* 0x000000ff0400728c */ /* 0x000fd2000bf05270 */
[----:B------:R-:W-:Y:S05]  /*99a0*/  BRA.U !UP0, `(.L_x_99) ;  /* 0x00000001084c7547 */ /* 0x000fea000b800000 */
[----:B------:R-:W2:Y:S02]  /*99b0*/  LDCU.64 UR4, c[0x0][0x890] ;  /* 0x00011200ff0477ac */ /* 0x000ea40008000a00 */
[----:B--2---:R-:W-:-:S04]  /*99c0*/  UISETP.NE.U32.AND UP0, UPT, UR4, URZ, UPT ;  /* 0x000000ff0400728c */ /* 0x004fc8000bf05070 */
[----:B------:R-:W-:-:S09]  /*99d0*/  UISETP.NE.AND.EX UP0, UPT, UR5, URZ, UPT, UP0 ;  /* 0x000000ff0500728c */ /* 0x000fd2000bf05300 */
[----:B------:R-:W-:Y:S05]  /*99e0*/  BRA.U UP0, `(.L_x_100) ;  /* 0x00000001000c7547 */ /* 0x000fea000b800000 */
[----:B------:R-:W-:-:S13]  /*99f0*/  FSETP.NEU.AND P0, PT, R157, RZ, PT ;  /* 0x000000ff9d00720b */ /* 0x000fda0003f0d000 */
[----:B------:R-:W-:Y:S05]  /*9a00*/  @!P0 EXIT ;  /* 0x000000000000894d */ /* 0x000fea0003800000 */
[----:B------:R-:W-:Y:S05]  /*9a10*/  BRA `(.L_x_99) ;  /* 0x0000000000307947 */ /* 0x000fea0003800000 */
.L_x_100:
[----:B------:R-:W2:Y:S01]  /*9a20*/  LDL.LU R0, [R1+0x44] ;  /* 0x0000440001007983 */ /* 0x000ea20000300800 */
[----:B------:R-:W-:Y:S01]  /*9a30*/  BSSY.RECONVERGENT B0, `(.L_x_99) ;  /* 0x000000a000007945 */ /* 0x000fe20003800200 */
[----:B--2---:R-:W-:-:S13]  /*9a40*/  LOP3.LUT P0, RZ, R0, 0xff, RZ, 0xc0, !PT ;  /* 0x000000ff00ff7812 */ /* 0x004fda000780c0ff */
[----:B------:R-:W-:Y:S05]  /*9a50*/  @P0 BRA `(.L_x_101) ;  /* 0x0000000000140947 */ /* 0x000fea0003800000 */
[----:B------:R-:W2:Y:S02]  /*9a60*/  LDCU.64 UR4, c[0x0][0x888] ;  /* 0x00011100ff0477ac */ /* 0x000ea40008000a00 */
[----:B--2---:R-:W-:-:S04]  /*9a70*/  ISETP.NE.U32.AND P0, PT, RZ, UR4, PT ;  /* 0x00000004ff007c0c */ /* 0x004fc8000bf05070 */
[----:B------:R-:W-:-:S13]  /*9a80*/  ISETP.NE.AND.EX P0, PT, RZ, UR5, PT, P0 ;  /* 0x00000005ff007c0c */ /* 0x000fda000bf05300 */
[----:B------:R-:W-:Y:S05]  /*9a90*/  @!P0 EXIT ;  /* 0x000000000000894d */ /* 0x000fea0003800000 */
[----:B------:R-:W-:Y:S05]  /*9aa0*/  BRA `(.L_x_102) ;  /* 0x0000000000087947 */ /* 0x000fea0003800000 */
.L_x_101:
[----:B------:R-:W-:-:S13]  /*9ab0*/  FSETP.NEU.AND P0, PT, R157, RZ, PT ;  /* 0x000000ff9d00720b */ /* 0x000fda0003f0d000 */
[----:B------:R-:W-:Y:S05]  /*9ac0*/  @!P0 EXIT ;  /* 0x000000000000894d */ /* 0x000fea0003800000 */
.L_x_102:
[----:B------:R-:W-:Y:S05]  /*9ad0*/  BSYNC.RECONVERGENT B0 ;  /* 0x0000000000007941 */ /* 0x000fea0003800200 */
.L_x_99:
[----:B------:R-:W-:-:S04]  /*9ae0*/  DEPBAR.LE SB0, 0x0 ;  /* 0x000080000000791a */ /* 0x000fc80000000000 */
[----:B------:R-:W-:Y:S05]  /*9af0*/  EXIT ;  /* 0x000000000000794d */ /* 0x000fea0003800000 */
.L_x_19:
[----:B--2---:R2:W3:Y:S02]  /*9b00*/  SYNCS.PHASECHK.TRANS64.TRYWAIT P0, [R0+URZ+0xb0], R2 ;  /* 0x0000b002000075a7 */ /* 0x0044e400080011ff */
[----:B---3--:R-:W-:Y:S05]  /*9b10*/  @!P0 NANOSLEEP.SYNCS 0x989680 ;  /* 0x009896800000895d */ /* 0x008fea0003900000 */
[----:B------:R-:W3:Y:S02]  /*9b20*/  @!P0 SYNCS.PHASECHK.TRANS64 P0, [R0+URZ+0xb0], R2 ;  /* 0x0000b002000085a7 */ /* 0x000ee400080010ff */
[----:B---3--:R-:W-:Y:S05]  /*9b30*/  @!P0 BRA `(.L_x_19) ;  /* 0xfffffffc00f08947 */ /* 0x008fea000383ffff */
[----:B------:R-:W-:Y:S05]  /*9b40*/  BRA `(.L_x_103) ;  /* 0xffffff7800c47947 */ /* 0x000fea000383ffff */
.L_x_22:
[----:B------:R-:W-:Y:S07]  /*9b50*/  MOV R2, UR33 ;  /* 0x0000002100027c02 */ /* 0x000fee0008000f00 */
.L_x_104:
[----:B-1----:R1:W2:Y:S02]  /*9b60*/  SYNCS.PHASECHK.TRANS64.TRYWAIT P0, [R2+URZ+0x10], R4 ;  /* 0x00001004020075a7 */ /* 0x0022a400080011ff */
[----:B--2---:R-:W-:Y:S05]  /*9b70*/  @!P0 NANOSLEEP.SYNCS 0x989680 ;  /* 0x009896800000895d */ /* 0x004fea0003900000 */
[----:B------:R-:W2:Y:S02]  /*9b80*/  @!P0 SYNCS.PHASECHK.TRANS64 P0, [R2+URZ+0x10], R4 ;  /* 0x00001004020085a7 */ /* 0x000ea400080010ff */
[----:B--2---:R-:W-:Y:S05]  /*9b90*/  @!P0 BRA `(.L_x_104) ;  /* 0xfffffffc00f08947 */ /* 0x004fea000383ffff */
[----:B------:R-:W-:Y:S05]  /*9ba0*/  BRA `(.L_x_21) ;  /* 0xffffff7c000c7947 */ /* 0x000fea000383ffff */
.L_x_28:
[----:B------:R-:W-:Y:S07]  /*9bb0*/  MOV R2, UR33 ;  /* 0x0000002100027c02 */ /* 0x000fee0008000f00 */
.L_x_105:
[----:B-1----:R1:W2:Y:S02]  /*9bc0*/  SYNCS.PHASECHK.TRANS64.TRYWAIT P0, [R2+URZ+0x10], R4 ;  /* 0x00001004020075a7 */ /* 0x0022a400080011ff */
[----:B--2---:R-:W-:Y:S05]  /*9bd0*/  @!P0 NANOSLEEP.SYNCS 0x989680 ;  /* 0x009896800000895d */ /* 0x004fea0003900000 */
[----:B------:R-:W2:Y:S02]  /*9be0*/  @!P0 SYNCS.PHASECHK.TRANS64 P0, [R2+URZ+0x10], R4 ;  /* 0x00001004020085a7 */ /* 0x000ea400080010ff */
[----:B--2---:R-:W-:Y:S05]  /*9bf0*/  @!P0 BRA `(.L_x_105) ;  /* 0xfffffffc00f08947 */ /* 0x004fea000383ffff */
[----:B------:R-:W-:Y:S05]  /*9c00*/  BRA `(.L_x_27) ;  /* 0xffffff7c00e47947 */ /* 0x000fea000383ffff */
.L_x_32:
[----:B-1----:R1:W2:Y:S02]  /*9c10*/  SYNCS.PHASECHK.TRANS64.TRYWAIT P0, [R2+URZ+0x50], R0 ;  /* 0x00005000020075a7 */ /* 0x0022a400080011ff */
[----:B--2---:R-:W-:Y:S05]  /*9c20*/  @!P0 NANOSLEEP.SYNCS 0x989680 ;  /* 0x009896800000895d */ /* 0x004fea0003900000 */
[----:B------:R-:W2:Y:S02]  /*9c30*/  @!P0 SYNCS.PHASECHK.TRANS64 P0, [R2+URZ+0x50], R0 ;  /* 0x00005000020085a7 */ /* 0x000ea400080010ff */
[----:B--2---:R-:W-:Y:S05]  /*9c40*/  @!P0 BRA `(.L_x_32) ;  /* 0xfffffffc00f08947 */ /* 0x004fea000383ffff */
[----:B------:R-:W-:Y:S05]  /*9c50*/  BRA `(.L_x_106) ;  /* 0xffffff80009c7947 */ /* 0x000fea000383ffff */
.L_x_36:
[----:B------:R-:W-:-:S07]  /*9c60*/  MOV R2, UR4 ;  /* 0x0000000400027c02 */ /* 0x000fce0008000f00 */
.L_x_107:
[----:B-1----:R1:W2:Y:S02]  /*9c70*/  SYNCS.PHASECHK.TRANS64.TRYWAIT P0, [R2+URZ], R0 ;  /* 0x00000000020075a7 */ /* 0x0022a400080011ff */
[----:B--2---:R-:W-:Y:S05]  /*9c80*/  @!P0 NANOSLEEP.SYNCS 0x989680 ;  /* 0x009896800000895d */ /* 0x004fea0003900000 */
[----:B------:R-:W2:Y:S02]  /*9c90*/  @!P0 SYNCS.PHASECHK.TRANS64 P0, [R2+URZ], R0 ;  /* 0x00000000020085a7 */ /* 0x000ea400080010ff */
[----:B--2---:R-:W-:Y:S05]  /*9ca0*/  @!P0 BRA `(.L_x_107) ;  /* 0xfffffffc00f08947 */ /* 0x004fea000383ffff */
[----:B------:R-:W-:Y:S05]  /*9cb0*/  BRA `(.L_x_108) ;  /* 0xffffff8800407947 */ /* 0x000fea000383ffff */
.L_x_39:
[----:B--2---:R2:W3:Y:S02]  /*9cc0*/  SYNCS.PHASECHK.TRANS64.TRYWAIT P0, [R0+URZ+0xa0], R2 ;  /* 0x0000a002000075a7 */ /* 0x0044e400080011ff */
[----:B---3--:R-:W-:Y:S05]  /*9cd0*/  @!P0 NANOSLEEP.SYNCS 0x989680 ;  /* 0x009896800000895d */ /* 0x008fea0003900000 */
[----:B------:R-:W3:Y:S02]  /*9ce0*/  @!P0 SYNCS.PHASECHK.TRANS64 P0, [R0+URZ+0xa0], R2 ;  /* 0x0000a002000085a7 */ /* 0x000ee400080010ff */
[----:B---3--:R-:W-:Y:S05]  /*9cf0*/  @!P0 BRA `(.L_x_39) ;  /* 0xfffffffc00f08947 */ /* 0x008fea000383ffff */
[----:B------:R-:W-:Y:S05]  /*9d00*/  BRA `(.L_x_109) ;  /* 0xffffff8800a47947 */ /* 0x000fea000383ffff */
.L_x_40:
[----:B------:R-:W-:-:S07]  /*9d10*/  MOV R3, UR4 ;  /* 0x0000000400037c02 */ /* 0x000fce0008000f00 */
.L_x_110:
[----:B--2---:R2:W3:Y:S02]  /*9d20*/  SYNCS.PHASECHK.TRANS64.TRYWAIT P0, [R3+URZ+0x60], R2 ;  /* 0x00006002030075a7 */ /* 0x0044e400080011ff */
[----:B---3--:R-:W-:Y:S05]  /*9d30*/  @!P0 NANOSLEEP.SYNCS 0x989680 ;  /* 0x009896800000895d */ /* 0x008fea0003900000 */
[----:B------:R-:W3:Y:S02]  /*9d40*/  @!P0 SYNCS.PHASECHK.TRANS64 P0, [R3+URZ+0x60], R2 ;  /* 0x00006002030085a7 */ /* 0x000ee400080010ff */
[----:B---3--:R-:W-:Y:S05]  /*9d50*/  @!P0 BRA `(.L_x_110) ;  /* 0xfffffffc00f08947 */ /* 0x008fea000383ffff */
[----:B------:R-:W-:Y:S05]  /*9d60*/  BRA `(.L_x_111) ;  /* 0xffffff8800b47947 */ /* 0x000fea000383ffff */
.L_x_41:
[----:B--2---:R2:W3:Y:S02]  /*9d70*/  SYNCS.PHASECHK.TRANS64.TRYWAIT P1, [R0+URZ+0x50], R2 ;  /* 0x00005002000075a7 */ /* 0x0044e400080211ff */
[----:B---3--:R-:W-:Y:S05]  /*9d80*/  @!P1 NANOSLEEP.SYNCS 0x989680 ;  /* 0x009896800000995d */ /* 0x008fea0003900000 */
[----:B------:R-:W3:Y:S02]  /*9d90*/  @!P1 SYNCS.PHASECHK.TRANS64 P1, [R0+URZ+0x50], R2 ;  /* 0x00005002000095a7 */ /* 0x000ee400080210ff */
[----:B---3--:R-:W-:Y:S05]  /*9da0*/  @!P1 BRA `(.L_x_41) ;  /* 0xfffffffc00f09947 */ /* 0x008fea000383ffff */
[----:B------:R-:W-:Y:S05]  /*9db0*/  BRA `(.L_x_112) ;  /* 0xffffff8800e47947 */ /* 0x000fea000383ffff */
.L_x_44:
[----:B------:R-:W-:-:S07]  /*9dc0*/  MOV R2, UR4 ;  /* 0x0000000400027c02 */ /* 0x000fce0008000f00 */
.L_x_113:
[----:B--2---:R2:W3:Y:S02]  /*9dd0*/  SYNCS.PHASECHK.TRANS64.TRYWAIT P0, [R2+URZ+0x60], R0 ;  /* 0x00006000020075a7 */ /* 0x0044e400080011ff */
[----:B---3--:R-:W-:Y:S05]  /*9de0*/  @!P0 NANOSLEEP.SYNCS 0x989680 ;  /* 0x009896800000895d */ /* 0x008fea0003900000 */
[----:B------:R-:W3:Y:S02]  /*9df0*/  @!P0 SYNCS.PHASECHK.TRANS64 P0, [R2+URZ+0x60], R0 ;  /* 0x00006000020085a7 */ /* 0x000ee400080010ff */
[----:B---3--:R-:W-:Y:S05]  /*9e00*/  @!P0 BRA `(.L_x_113) ;  /* 0xfffffffc00f08947 */ /* 0x008fea000383ffff */
[----:B------:R-:W-:Y:S05]  /*9e10*/  BRA `(.L_x_43) ;  /* 0xffffff8c00387947 */ /* 0x000fea000383ffff */
.L_x_51:
[----:B--2---:R2:W3:Y:S02]  /*9e20*/  SYNCS.PHASECHK.TRANS64.TRYWAIT P1, [R3+URZ+0x50], R4 ;  /* 0x00005004030075a7 */ /* 0x0044e400080211ff */
[----:B---3--:R-:W-:Y:S05]  /*9e30*/  @!P1 NANOSLEEP.SYNCS 0x989680 ;  /* 0x009896800000995d */ /* 0x008fea0003900000 */
[----:B------:R-:W3:Y:S02]  /*9e40*/  @!P1 SYNCS.PHASECHK.TRANS64 P1, [R3+URZ+0x50], R4 ;  /* 0x00005004030095a7 */ /* 0x000ee400080210ff */
[----:B---3--:R-:W-:Y:S05]  /*9e50*/  @!P1 BRA `(.L_x_51) ;  /* 0xfffffffc00f09947 */ /* 0x008fea000383ffff */
[----:B------:R-:W-:Y:S05]  /*9e60*/  BRA `(.L_x_114) ;  /* 0xffffff9000cc7947 */ /* 0x000fea000383ffff */
.L_x_52:
[----:B------:R-:W-:-:S07]  /*9e70*/  MOV R4, UR45 ;  /* 0x0000002d00047c02 */ /* 0x000fce0008000f00 */
.L_x_115:
[----:B-1----:R1:W2:Y:S02]  /*9e80*/  SYNCS.PHASECHK.TRANS64.TRYWAIT P0, [R4+URZ+0x88], R3 ;  /* 0x00008803040075a7 */ /* 0x0022a400080011ff */
[----:B--2---:R-:W-:Y:S05]  /*9e90*/  @!P0 NANOSLEEP.SYNCS 0x989680 ;  /* 0x009896800000895d */ /* 0x004fea0003900000 */
[----:B------:R-:W2:Y:S02]  /*9ea0*/  @!P0 SYNCS.PHASECHK.TRANS64 P0, [R4+URZ+0x88], R3 ;  /* 0x00008803040085a7 */ /* 0x000ea400080010ff */
[----:B--2---:R-:W-:Y:S05]  /*9eb0*/  @!P0 BRA `(.L_x_115) ;  /* 0xfffffffc00f08947 */ /* 0x004fea000383ffff */
[----:B------:R-:W-:Y:S05]  /*9ec0*/  BRA `(.L_x_116) ;  /* 0xffffff9400007947 */ /* 0x000fea000383ffff */
.L_x_55:
[----:B------:R-:W-:Y:S07]  /*9ed0*/  MOV R0, UR7 ;  /* 0x0000000700007c02 */ /* 0x000fee0008000f00 */
.L_x_117:
[----:B-1----:R1:W2:Y:S02]  /*9ee0*/  SYNCS.PHASECHK.TRANS64.TRYWAIT P0, [R0+URZ], R3 ;  /* 0x00000003000075a7 */ /* 0x0022a400080011ff */
[----:B--2---:R-:W-:Y:S05]  /*9ef0*/  @!P0 NANOSLEEP.SYNCS 0x989680 ;  /* 0x009896800000895d */ /* 0x004fea0003900000 */
[----:B------:R-:W2:Y:S02]  /*9f00*/  @!P0 SYNCS.PHASECHK.TRANS64 P0, [R0+URZ], R3 ;  /* 0x00000003000085a7 */ /* 0x000ea400080010ff */
[----:B--2---:R-:W-:Y:S05]  /*9f10*/  @!P0 BRA `(.L_x_117) ;  /* 0xfffffffc00f08947 */ /* 0x004fea000383ffff */
[----:B------:R-:W-:Y:S05]  /*9f20*/  BRA `(.L_x_54) ;  /* 0xffffff94001c7947 */ /* 0x000fea000383ffff */
.L_x_58:
[----:B------:R-:W-:-:S07]  /*9f30*/  MOV R2, UR4 ;  /* 0x0000000400027c02 */ /* 0x000fce0008000f00 */
.L_x_118:
[----:B-1----:R1:W3:Y:S02]  /*9f40*/  SYNCS.PHASECHK.TRANS64.TRYWAIT P0, [R2+URZ], R0 ;  /* 0x00000000020075a7 */ /* 0x0022e400080011ff */
[----:B---3--:R-:W-:Y:S05]  /*9f50*/  @!P0 NANOSLEEP.SYNCS 0x989680 ;  /* 0x009896800000895d */ /* 0x008fea0003900000 */
[----:B------:R-:W3:Y:S02]  /*9f60*/  @!P0 SYNCS.PHASECHK.TRANS64 P0, [R2+URZ], R0 ;  /* 0x00000000020085a7 */ /* 0x000ee400080010ff */
[----:B---3--:R-:W-:Y:S05]  /*9f70*/  @!P0 BRA `(.L_x_118) ;  /* 0xfffffffc00f08947 */ /* 0x008fea000383ffff */
[----:B------:R-:W-:Y:S05]  /*9f80*/  BRA `(.L_x_119) ;  /* 0xffffff98004c7947 */ /* 0x000fea000383ffff */
.L_x_59:
[----:B------:R-:W-:-:S07]  /*9f90*/  MOV R2, UR5 ;  /* 0x0000000500027c02 */ /* 0x000fce0008000f00 */
.L_x_120:
[----:B-1----:R1:W2:Y:S02]  /*9fa0*/  SYNCS.PHASECHK.TRANS64.TRYWAIT P0, [R2+URZ], R0 ;  /* 0x00000000020075a7 */ /* 0x0022a400080011ff */
[----:B--2---:R-:W-:Y:S05]  /*9fb0*/  @!P0 NANOSLEEP.SYNCS 0x989680 ;  /* 0x009896800000895d */ /* 0x004fea0003900000 */
[----:B------:R-:W2:Y:S02]  /*9fc0*/  @!P0 SYNCS.PHASECHK.TRANS64 P0, [R2+URZ], R0 ;  /* 0x00000000020085a7 */ /* 0x000ea400080010ff */
[----:B--2---:R-:W-:Y:S05]  /*9fd0*/  @!P0 BRA `(.L_x_120) ;  /* 0xfffffffc00f08947 */ /* 0x004fea000383ffff */
[----:B------:R-:W-:Y:S05]  /*9fe0*/  BRA `(.L_x_121) ;  /* 0xffffff9800587947 */ /* 0x000fea000383ffff */
.L_x_60:
[----:B------:R-:W-:-:S07]  /*9ff0*/  MOV R2, UR4 ;  /* 0x0000000400027c02 */ /* 0x000fce0008000f00 */
.L_x_122:
[----:B-1----:R1:W2:Y:S02]  /*a000*/  SYNCS.PHASECHK.TRANS64.TRYWAIT P0, [R2+URZ], R0 ;  /* 0x00000000020075a7 */ /* 0x0022a400080011ff */
[----:B--2---:R-:W-:Y:S05]  /*a010*/  @!P0 NANOSLEEP.SYNCS 0x989680 ;  /* 0x009896800000895d */ /* 0x004fea0003900000 */
[----:B------:R-:W2:Y:S02]  /*a020*/  @!P0 SYNCS.PHASECHK.TRANS64 P0, [R2+URZ], R0 ;  /* 0x00000000020085a7 */ /* 0x000ea400080010ff */
[----:B--2---:R-:W-:Y:S05]  /*a030*/  @!P0 BRA `(.L_x_122) ;  /* 0xfffffffc00f08947 */ /* 0x004fea000383ffff */
[----:B------:R-:W-:Y:S05]  /*a040*/  BRA `(.L_x_123) ;  /* 0xffffff9800647947 */ /* 0x000fea000383ffff */
.L_x_65:
[----:B--2---:R2:W4:Y:S02]  /*a050*/  SYNCS.PHASECHK.TRANS64.TRYWAIT P0, [R2+URZ+0x50], R0 ;  /* 0x00005000020075a7 */ /* 0x00452400080011ff */
[----:B----4-:R-:W-:Y:S05]  /*a060*/  @!P0 NANOSLEEP.SYNCS 0x989680 ;  /* 0x009896800000895d */ /* 0x010fea0003900000 */
[----:B------:R-:W4:Y:S02]  /*a070*/  @!P0 SYNCS.PHASECHK.TRANS64 P0, [R2+URZ+0x50], R0 ;  /* 0x00005000020085a7 */ /* 0x000f2400080010ff */
[----:B----4-:R-:W-:Y:S05]  /*a080*/  @!P0 BRA `(.L_x_65) ;  /* 0xfffffffc00f08947 */ /* 0x010fea000383ffff */
[----:B------:R-:W-:Y:S05]  /*a090*/  BRA `(.L_x_124) ;  /* 0xffffff9c00847947 */ /* 0x000fea000383ffff */
.L_x_68:
[----:B------:R-:W-:Y:S07]  /*a0a0*/  MOV R2, UR6 ;  /* 0x0000000600027c02 */ /* 0x000fee0008000f00 */
.L_x_125:
[----:B-1----:R1:W2:Y:S02]  /*a0b0*/  SYNCS.PHASECHK.TRANS64.TRYWAIT P1, [R2+URZ+0x48], R0 ;  /* 0x00004800020075a7 */ /* 0x0022a400080211ff */
[----:B--2---:R-:W-:Y:S05]  /*a0c0*/  @!P1 NANOSLEEP.SYNCS 0x989680 ;  /* 0x009896800000995d */ /* 0x004fea0003900000 */
[----:B------:R-:W2:Y:S02]  /*a0d0*/  @!P1 SYNCS.PHASECHK.TRANS64 P1, [R2+URZ+0x48], R0 ;  /* 0x00004800020095a7 */ /* 0x000ea400080210ff */
[----:B--2---:R-:W-:Y:S05]  /*a0e0*/  @!P1 BRA `(.L_x_125) ;  /* 0xfffffffc00f09947 */ /* 0x004fea000383ffff */
[----:B------:R-:W-:Y:S05]  /*a0f0*/  BRA `(.L_x_67) ;  /* 0xffffffa000f47947 */ /* 0x000fea000383ffff */
.L_x_71:
[----:B------:R-:W-:Y:S07]  /*a100*/  MOV R3, UR5 ;  /* 0x0000000500037c02 */ /* 0x000fee0008000f00 */
.L_x_126:
[----:B-1----:R1:W2:Y:S02]  /*a110*/  SYNCS.PHASECHK.TRANS64.TRYWAIT P2, [R3+URZ+0x30], R2 ;  /* 0x00003002030075a7 */ /* 0x0022a400080411ff */
[----:B--2---:R-:W-:Y:S05]  /*a120*/  @!P2 NANOSLEEP.SYNCS 0x989680 ;  /* 0x009896800000a95d */ /* 0x004fea0003900000 */
[----:B------:R-:W2:Y:S02]  /*a130*/  @!P2 SYNCS.PHASECHK.TRANS64 P2, [R3+URZ+0x30], R2 ;  /* 0x000030020300a5a7 */ /* 0x000ea400080410ff */
[----:B--2---:R-:W-:Y:S05]  /*a140*/  @!P2 BRA `(.L_x_126) ;  /* 0xfffffffc00f0a947 */ /* 0x004fea000383ffff */
[----:B------:R-:W-:Y:S05]  /*a150*/  BRA `(.L_x_127) ;  /* 0xffffffa400607947 */ /* 0x000fea000383ffff */
.L_x_73:
[----:B------:R-:W-:-:S07]  /*a160*/  MOV R2, UR4 ;  /* 0x0000000400027c02 */ /* 0x000fce0008000f00 */
.L_x_128:
[----:B-1----:R1:W4:Y:S02]  /*a170*/  SYNCS.PHASECHK.TRANS64.TRYWAIT P0, [R2+URZ], R0 ;  /* 0x00000000020075a7 */ /* 0x00232400080011ff */
[----:B----4-:R-:W-:Y:S05]  /*a180*/  @!P0 NANOSLEEP.SYNCS 0x989680 ;  /* 0x009896800000895d */ /* 0x010fea0003900000 */
[----:B------:R-:W4:Y:S02]  /*a190*/  @!P0 SYNCS.PHASECHK.TRANS64 P0, [R2+URZ], R0 ;  /* 0x00000000020085a7 */ /* 0x000f2400080010ff */
[----:B----4-:R-:W-:Y:S05]  /*a1a0*/  @!P0 BRA `(.L_x_128) ;  /* 0xfffffffc00f08947 */ /* 0x010fea000383ffff */
[----:B------:R-:W-:Y:S05]  /*a1b0*/  BRA `(.L_x_129) ;  /* 0xffffffa800387947 */ /* 0x000fea000383ffff */
.L_x_75:
[----:B------:R-:W-:Y:S07]  /*a1c0*/  MOV R2, UR4 ;  /* 0x0000000400027c02 */ /* 0x000fee0008000f00 */
.L_x_130:
[----:B-1----:R1:W2:Y:S02]  /*a1d0*/  SYNCS.PHASECHK.TRANS64.TRYWAIT P0, [R2+URZ+0x50], R0 ;  /* 0x00005000020075a7 */ /* 0x0022a400080011ff */
[----:B--2---:R-:W-:Y:S05]  /*a1e0*/  @!P0 NANOSLEEP.SYNCS 0x989680 ;  /* 0x009896800000895d */ /* 0x004fea0003900000 */
[----:B------:R-:W2:Y:S02]  /*a1f0*/  @!P0 SYNCS.PHASECHK.TRANS64 P0, [R2+URZ+0x50], R0 ;  /* 0x00005000020085a7 */ /* 0x000ea400080010ff */
[----:B--2---:R-:W-:Y:S05]  /*a200*/  @!P0 BRA `(.L_x_130) ;  /* 0xfffffffc00f08947 */ /* 0x004fea000383ffff */
[----:B------:R-:W-:Y:S05]  /*a210*/  BRA `(.L_x_131) ;  /* 0xffffffa800d07947 */ /* 0x000fea000383ffff */
.L_x_85:
[----:B--2---:R2:W4:Y:S02]  /*a220*/  SYNCS.PHASECHK.TRANS64.TRYWAIT P0, [R9+URZ+0x20], R2 ;  /* 0x00002002090075a7 */ /* 0x00452400080011ff */
[----:B----4-:R-:W-:Y:S05]  /*a230*/  @!P0 NANOSLEEP.SYNCS 0x989680 ;  /* 0x009896800000895d */ /* 0x010fea0003900000 */
[----:B------:R-:W4:Y:S02]  /*a240*/  @!P0 SYNCS.PHASECHK.TRANS64 P0, [R9+URZ+0x20], R2 ;  /* 0x00002002090085a7 */ /* 0x000f2400080010ff */
[----:B----4-:R-:W-:Y:S05]  /*a250*/  @!P0 BRA `(.L_x_85) ;  /* 0xfffffffc00f08947 */ /* 0x010fea000383ffff */
[----:B------:R-:W-:Y:S05]  /*a260*/  BRA `(.L_x_84) ;  /* 0xffffffbc00187947 */ /* 0x000fea000383ffff */
.L_x_87:
[----:B-1----:R1:W4:Y:S02]  /*a270*/  SYNCS.PHASECHK.TRANS64.TRYWAIT P1, [R7+URZ+0x70], R6 ;  /* 0x00007006070075a7 */ /* 0x00232400080211ff */
[----:B----4-:R-:W-:Y:S05]  /*a280*/  @!P1 NANOSLEEP.SYNCS 0x989680 ;  /* 0x009896800000995d */ /* 0x010fea0003900000 */
[----:B------:R-:W4:Y:S02]  /*a290*/  @!P1 SYNCS.PHASECHK.TRANS64 P1, [R7+URZ+0x70], R6 ;  /* 0x00007006070095a7 */ /* 0x000f2400080210ff */
[----:B----4-:R-:W-:Y:S05]  /*a2a0*/  @!P1 BRA `(.L_x_87) ;  /* 0xfffffffc00f09947 */ /* 0x010fea000383ffff */
[----:B------:R-:W-:Y:S05]  /*a2b0*/  BRA `(.L_x_86) ;  /* 0xffffffc000547947 */ /* 0x000fea000383ffff */
        .weak           $__internal_0_$__cuda_sm10x_tcgen05_guardrail_trap_col_being_dealloced_not_returned_by_alloc
        .type           $__internal_0_$__cuda_sm10x_tcgen05_guardrail_trap_col_being_dealloced_not_returned_by_alloc,@function
        .size           $__internal_0_$__cuda_sm10x_tcgen05_guardrail_trap_col_being_dealloced_not_returned_by_alloc,($__internal_1_$__cuda_sm10x_tcgen05_guardrail_trap_phase_invalid_during_alloc - $__internal_0_$__cuda_sm10x_tcgen05_guardrail_trap_col_being_dealloced_not_returned_by_alloc)
$__internal_0_$__cuda_sm10x_tcgen05_guardrail_trap_col_being_dealloced_not_returned_by_alloc:
[----:B------:R-:W-:Y:S05]  /*a2c0*/  BPT.TRAP 0x1 ;  /* 0x000000040000795c */ /* 0x000fea0000300000 */
[----:B------:R-:W-:-:S04]  /*a2d0*/  HFMA2 R3, -RZ, RZ, 0, 0 ;  /* 0x00000000ff037431 */ /* 0x000fc800000001ff */
[----:B------:R-:W-:Y:S05]  /*a2e0*/  RET.REL.NODEC R2 `(_ZN7cutlass13device_kernelINS_4gemm6kernel13GemmUniversalIN4cute5tupleIJiiiiEEENS1_10collective13CollectiveMmaINS1_35MainloopSm100TmaUmmaWarpSpecializedILi2ELi2ELi3ENS5_IJNS4_1CILi1EEESB_SB_EEEEENS5_IJNSA_ILi128EEENSA_ILi160EEESE_EEENS_10bfloat16_tENS5_IJlSB_lEEESH_SI_NS4_8TiledMMAINS4_8MMA_AtomIJNS4_20SM100_MMA_F16BF16_SSISH_SH_fLi128ELi160ELNS4_4UMMA5MajorE0ELSN_0ELNSM_7ScaleInE0ELSO_0EEEEEENS4_6LayoutISC_NS5_IJNSA_ILi0EEESS_SS_EEEEENS5_IJNS4_10UnderscoreESV_SV_EEEEENS4_13SM90_TMA_LOADENS4_14ComposedLayoutINS4_7SwizzleILi3ELi4ELi3EEENS4_18smem_ptr_flag_bitsILi16EEENSR_INS5_IJNSA_ILi8EEENSA_ILi64EEEEEENS5_IJS15_SB_EEEEEEEvNS4_8identityESY_S19_vS1A_EENS_8epilogue10collective18CollectiveEpilogueINS1C_23Sm100TmaWarpSpecializedILi2ELi1ELi160ELb1ELb0EEEJSG_NS5_IJNSR_ISE_SB_EENSR_ISF_SB_EEEEESH_SI_SH_SI_NS1C_6fusion15FusionCallbacksIS1G_NS1K_17LinearCombinationISH_fSH_fLNS_15FloatRoundStyleE2EEESG_S1J_JEEENS4_5SM1004TMEM4LOAD26SM100_TMEM_LOAD_32dp32b32xESY_NSZ_INS10_ILi2ELi4ELi3EEES13_NSR_INS5_IJS14_NSA_ILi32EEEEEENS5_IJS1V_SB_EEEEEEENS4_39AutoVectorizingCopyWithAssumedAlignmentILi128EEENS4_14SM90_TMA_STOREES1Z_S21_S21_EEEvvEEEEvNT_6ParamsE) ;  /* 0xffffff5c02447950 */ /* 0x000fea0003c3ffff */
        .weak           $__internal_1_$__cuda_sm10x_tcgen05_guardrail_trap_phase_invalid_during_alloc
        .type           $__internal_1_$__cuda_sm10x_tcgen05_guardrail_trap_phase_invalid_during_alloc,@function
        .size           $__internal_1_$__cuda_sm10x_tcgen05_guardrail_trap_phase_invalid_during_alloc,($__internal_2_$__cuda_sm10x_tcgen05_guardrail_trap_unallocated_columns_being_dealloced - $__internal_1_$__cuda_sm10x_tcgen05_guardrail_trap_phase_invalid_during_alloc)
$__internal_1_$__cuda_sm10x_tcgen05_guardrail_trap_phase_invalid_during_alloc:
[----:B------:R-:W-:Y:S05]  /*a2f0*/  BPT.TRAP 0x1 ;  /* 0x000000040000795c */ /* 0x000fea0000300000 */
[----:B------:R-:W-:-:S04]  /*a300*/  MOV R3, 0x0 ;  /* 0x0000000000037802 */ /* 0x000fc80000000f00 */
[----:B------:R-:W-:Y:S05]  /*a310*/  RET.REL.NODEC R2 `(_ZN7cutlass13device_kernelINS_4gemm6kernel13GemmUniversalIN4cute5tupleIJiiiiEEENS1_10collective13CollectiveMmaINS1_35MainloopSm100TmaUmmaWarpSpecializedILi2ELi2ELi3ENS5_IJNS4_1CILi1EEESB_SB_EEEEENS5_IJNSA_ILi128EEENSA_ILi160EEESE_EEENS_10bfloat16_tENS5_IJlSB_lEEESH_SI_NS4_8TiledMMAINS4_8MMA_AtomIJNS4_20SM100_MMA_F16BF16_SSISH_SH_fLi128ELi160ELNS4_4UMMA5MajorE0ELSN_0ELNSM_7ScaleInE0ELSO_0EEEEEENS4_6LayoutISC_NS5_IJNSA_ILi0EEESS_SS_EEEEENS5_IJNS4_10UnderscoreESV_SV_EEEEENS4_13SM90_TMA_LOADENS4_14ComposedLayoutINS4_7SwizzleILi3ELi4ELi3EEENS4_18smem_ptr_flag_bitsILi16EEENSR_INS5_IJNSA_ILi8EEENSA_ILi64EEEEEENS5_IJS15_SB_EEEEEEEvNS4_8identityESY_S19_vS1A_EENS_8epilogue10collective18CollectiveEpilogueINS1C_23Sm100TmaWarpSpecializedILi2ELi1ELi160ELb1ELb0EEEJSG_NS5_IJNSR_ISE_SB_EENSR_ISF_SB_EEEEESH_SI_SH_SI_NS1C_6fusion15FusionCallbacksIS1G_NS1K_17LinearCombinationISH_fSH_fLNS_15FloatRoundStyleE2EEESG_S1J_JEEENS4_5SM1004TMEM4LOAD26SM100_TMEM_LOAD_32dp32b32xESY_NSZ_INS10_ILi2ELi4ELi3EEES13_NSR_INS5_IJS14_NSA_ILi32EEEEEENS5_IJS1V_SB_EEEEEEENS4_39AutoVectorizingCopyWithAssumedAlignmentILi128EEENS4_14SM90_TMA_STOREES1Z_S21_S21_EEEvvEEEEvNT_6ParamsE) ;  /* 0xffffff5c02387950 */ /* 0x000fea0003c3ffff */
        .weak           $__internal_2_$__cuda_sm10x_tcgen05_guardrail_trap_unallocated_columns_being_dealloced
        .type           $__internal_2_$__cuda_sm10x_tcgen05_guardrail_trap_unallocated_columns_being_dealloced,@function
        .size           $__internal_2_$__cuda_sm10x_tcgen05_guardrail_trap_unallocated_columns_being_dealloced,(.L_x_133 - $__internal_2_$__cuda_sm10x_tcgen05_guardrail_trap_unallocated_columns_being_dealloced)
$__internal_2_$__cuda_sm10x_tcgen05_guardrail_trap_unallocated_columns_being_dealloced:
[----:B------:R-:W-:Y:S05]  /*a320*/  BPT.TRAP 0x1 ;  /* 0x000000040000795c */ /* 0x000fea0000300000 */
[----:B------:R-:W-:-:S04]  /*a330*/  HFMA2 R3, -RZ, RZ, 0, 0 ;  /* 0x00000000ff037431 */ /* 0x000fc800000001ff */
[----:B------:R-:W-:Y:S05]  /*a340*/  RET.REL.NODEC R2 `(_ZN7cutlass13device_kernelINS_4gemm6kernel13GemmUniversalIN4cute5tupleIJiiiiEEENS1_10collective13CollectiveMmaINS1_35MainloopSm100TmaUmmaWarpSpecializedILi2ELi2ELi3ENS5_IJNS4_1CILi1EEESB_SB_EEEEENS5_IJNSA_ILi128EEENSA_ILi160EEESE_EEENS_10bfloat16_tENS5_IJlSB_lEEESH_SI_NS4_8TiledMMAINS4_8MMA_AtomIJNS4_20SM100_MMA_F16BF16_SSISH_SH_fLi128ELi160ELNS4_4UMMA5MajorE0ELSN_0ELNSM_7ScaleInE0ELSO_0EEEEEENS4_6LayoutISC_NS5_IJNSA_ILi0EEESS_SS_EEEEENS5_IJNS4_10UnderscoreESV_SV_EEEEENS4_13SM90_TMA_LOADENS4_14ComposedLayoutINS4_7SwizzleILi3ELi4ELi3EEENS4_18smem_ptr_flag_bitsILi16EEENSR_INS5_IJNSA_ILi8EEENSA_ILi64EEEEEENS5_IJS15_SB_EEEEEEEvNS4_8identityESY_S19_vS1A_EENS_8epilogue10collective18CollectiveEpilogueINS1C_23Sm100TmaWarpSpecializedILi2ELi1ELi160ELb1ELb0EEEJSG_NS5_IJNSR_ISE_SB_EENSR_ISF_SB_EEEEESH_SI_SH_SI_NS1C_6fusion15FusionCallbacksIS1G_NS1K_17LinearCombinationISH_fSH_fLNS_15FloatRoundStyleE2EEESG_S1J_JEEENS4_5SM1004TMEM4LOAD26SM100_TMEM_LOAD_32dp32b32xESY_NSZ_INS10_ILi2ELi4ELi3EEES13_NSR_INS5_IJS14_NSA_ILi32EEEEEENS5_IJS1V_SB_EEEEEEENS4_39AutoVectorizingCopyWithAssumedAlignmentILi128EEENS4_14SM90_TMA_STOREES1Z_S21_S21_EEEvvEEEEvNT_6ParamsE) ;  /* 0xffffff5c022c7950 */ /* 0x000fea0003c3ffff */
.L_x_132:
[----:B------:R-:W-:-:S00]  /*a350*/  BRA `(.L_x_132) ;  /* 0xfffffffc00fc7947 */ /* 0x000fc0000383ffff */
[----:B------:R-:W-:-:S00]  /*a360*/  NOP ;  /* 0x0000000000007918 */ /* 0x000fc00000000000 */
        /* <DEDUP_REMOVED lines=9> */
.L_x_133:


//--------------------- .nv.global.init           --------------------------
	.section	.nv.global.init,"aw",@progbits
.nv.global.init:
	.type		$str$27,@object
	.size		$str$27,($str$28 - $str$27)
$str$27:
        /*0000*/ 	.byte	0x28, 0x61, 0x64, 0x64, 0x72, 0x65, 0x73, 0x73, 0x20, 0x26, 0x20, 0x6d, 0x61, 0x73, 0x6b, 0x29
        /*0010*/ 	.byte	0x20, 0x3d, 0x3d, 0x20, 0x30, 0x00
	.type		$str$28,@object
	.size		$str$28,($str$26 - $str$28)
$str$28:
        /*0016*/ 	.byte	0x2f, 0x74, 0x6d, 0x70, 0x2f, 0x63, 0x75, 0x74, 0x6c, 0x61, 0x73, 0x73, 0x5f, 0x73, 0x77, 0x65
        /*0026*/ 	.byte	0x65, 0x70, 0x5f, 0x73, 0x72, 0x63, 0x2f, 0x69, 0x6e, 0x63, 0x6c, 0x75, 0x64, 0x65, 0x2f, 0x63
        /*0036*/ 	.byte	0x75, 0x74, 0x65, 0x2f, 0x70, 0x6f, 0x69, 0x6e, 0x74, 0x65, 0x72, 0x5f, 0x66, 0x6c, 0x61, 0x67
        /*0046*/ 	.byte	0x67, 0x65, 0x64, 0x2e, 0x68, 0x70, 0x70, 0x00
	.type		$str$26,@object
	.size		$str$26,($str$25 - $str$26)
$str$26:
        /*004e*/ 	.byte	0x2f, 0x74, 0x6d, 0x70, 0x2f, 0x63, 0x75, 0x74, 0x6c, 0x61, 0x73, 0x73, 0x5f, 0x73, 0x77, 0x65
        /*005e*/ 	.byte	0x65, 0x70, 0x5f, 0x73, 0x72, 0x63, 0x2f, 0x69, 0x6e, 0x63, 0x6c, 0x75, 0x64, 0x65, 0x2f, 0x63
        /*006e*/ 	.byte	0x75, 0x74, 0x65, 0x2f, 0x61, 0x74, 0x6f, 0x6d, 0x2f, 0x63, 0x6f, 0x70, 0x79, 0x5f, 0x74, 0x72
        /*007e*/ 	.byte	0x61, 0x69, 0x74, 0x73, 0x5f, 0x73, 0x6d, 0x31, 0x30, 0x30, 0x2e, 0x68, 0x70, 0x70, 0x00
	.type		$str$25,@object
	.size		$str$25,(__unnamed_1 - $str$25)
$str$25:
        /*008d*/ 	.byte	0x28, 0x28, 0x75, 0x69, 0x6e, 0x74, 0x33, 0x32, 0x5f, 0x74, 0x28, 0x74, 0x68, 0x72, 0x65, 0x61
        /*009d*/ 	.byte	0x64, 0x49, 0x64, 0x78, 0x2e, 0x78, 0x29, 0x20, 0x2f, 0x20, 0x33, 0x32, 0x29, 0x20, 0x25, 0x20
        /*00ad*/ 	.byte	0x34, 0x29, 0x20, 0x3d, 0x3d, 0x20, 0x28, 0x28, 0x28, 0x74, 0x6d, 0x65, 0x6d, 0x5f, 0x61, 0x64
        /*00bd*/ 	.byte	0x64, 0x72, 0x20, 0x3e, 0x3e, 0x20, 0x31, 0x36, 0x29, 0x20, 0x2f, 0x20, 0x33, 0x32, 0x29, 0x20
        /*00cd*/ 	.byte	0x25, 0x20, 0x34, 0x29, 0x00
	.type		__unnamed_1,@object
	.size		__unnamed_1,(__unnamed_2 - __unnamed_1)
__unnamed_1:
        /* <DEDUP_REMOVED lines=25> */
        /*0262*/ 	.byte	0x3a, 0x43, 0x3c, 0x32, 0x30, 0x34, 0x38, 0x30, 0x3e, 0x3e, 0x3e, 0x3e, 0x5d, 0x00
	.type		__unnamed_2,@object
	.size		__unnamed_2,(.L_2 - __unnamed_2)
__unnamed_2:
        /* <DEDUP_REMOVED lines=43> */
.L_2:


//--------------------- .nv.shared._ZN7cutlass13device_kernelINS_4gemm6kernel13GemmUniversalIN4cute5tupleIJiiiiEEENS1_10collective13CollectiveMmaINS1_35MainloopSm100TmaUmmaWarpSpecializedILi2ELi2ELi3ENS5_IJNS4_1CILi1EEESB_SB_EEEEENS5_IJNSA_ILi128EEENSA_ILi160EEESE_EEENS_10bfloat16_tENS5_IJlSB_lEEESH_SI_NS4_8TiledMMAINS4_8MMA_AtomIJNS4_20SM100_MMA_F16BF16_SSISH_SH_fLi128ELi160ELNS4_4UMMA5MajorE0ELSN_0ELNSM_7ScaleInE0ELSO_0EEEEEENS4_6LayoutISC_NS5_IJNSA_ILi0EEESS_SS_EEEEENS5_IJNS4_10UnderscoreESV_SV_EEEEENS4_13SM90_TMA_LOADENS4_14ComposedLayoutINS4_7SwizzleILi3ELi4ELi3EEENS4_18smem_ptr_flag_bitsILi16EEENSR_INS5_IJNSA_ILi8EEENSA_ILi64EEEEEENS5_IJS15_SB_EEEEEEEvNS4_8identityESY_S19_vS1A_EENS_8epilogue10collective18CollectiveEpilogueINS1C_23Sm100TmaWarpSpecializedILi2ELi1ELi160ELb1ELb0EEEJSG_NS5_IJNSR_ISE_SB_EENSR_ISF_SB_EEEEESH_SI_SH_SI_NS1C_6fusion15FusionCallbacksIS1G_NS1K_17LinearCombinationISH_fSH_fLNS_15FloatRoundStyleE2EEESG_S1J_JEEENS4_5SM1004TMEM4LOAD26SM100_TMEM_LOAD_32dp32b32xESY_NSZ_INS10_ILi2ELi4ELi3EEES13_NSR_INS5_IJS14_NSA_ILi32EEEEEENS5_IJS1V_SB_EEEEEEENS4_39AutoVectorizingCopyWithAssumedAlignmentILi128EEENS4_14SM90_TMA_STOREES1Z_S21_S21_EEEvvEEEEvNT_6ParamsE --------------------------
	.section	.nv.shared._ZN7cutlass13device_kernelINS_4gemm6kernel13GemmUniversalIN4cute5tupleIJiiiiEEENS1_10collective13CollectiveMmaINS1_35MainloopSm100TmaUmmaWarpSpecializedILi2ELi2ELi3ENS5_IJNS4_1CILi1EEESB_SB_EEEEENS5_IJNSA_ILi128EEENSA_ILi160EEESE_EEENS_10bfloat16_tENS5_IJlSB_lEEESH_SI_NS4_8TiledMMAINS4_8MMA_AtomIJNS4_20SM100_MMA_F16BF16_SSISH_SH_fLi128ELi160ELNS4_4UMMA5MajorE0ELSN_0ELNSM_7ScaleInE0ELSO_0EEEEEENS4_6LayoutISC_NS5_IJNSA_ILi0EEESS_SS_EEEEENS5_IJNS4_10UnderscoreESV_SV_EEEEENS4_13SM90_TMA_LOADENS4_14ComposedLayoutINS4_7SwizzleILi3ELi4ELi3EEENS4_18smem_ptr_flag_bitsILi16EEENSR_INS5_IJNSA_ILi8EEENSA_ILi64EEEEEENS5_IJS15_SB_EEEEEEEvNS4_8identityESY_S19_vS1A_EENS_8epilogue10collective18CollectiveEpilogueINS1C_23Sm100TmaWarpSpecializedILi2ELi1ELi160ELb1ELb0EEEJSG_NS5_IJNSR_ISE_SB_EENSR_ISF_SB_EEEEESH_SI_SH_SI_NS1C_6fusion15FusionCallbacksIS1G_NS1K_17LinearCombinationISH_fSH_fLNS_15FloatRoundStyleE2EEESG_S1J_JEEENS4_5SM1004TMEM4LOAD26SM100_TMEM_LOAD_32dp32b32xESY_NSZ_INS10_ILi2ELi4ELi3EEES13_NSR_INS5_IJS14_NSA_ILi32EEEEEENS5_IJS1V_SB_EEEEEEENS4_39AutoVectorizingCopyWithAssumedAlignmentILi128EEENS4_14SM90_TMA_STOREES1Z_S21_S21_EEEvvEEEEvNT_6ParamsE,"aw",@nobits
	.sectionflags	@""
	.align	16
	.zero		1024


//--------------------- .nv.shared.reserved.0     --------------------------
	.section	.nv.shared.reserved.0,"aw",@nobits
	.weak		__nv_reservedSMEM_offset_0_alias
	.size		__nv_reservedSMEM_offset_0_alias, 0, 64
	.other		__nv_reservedSMEM_offset_0_alias,@"STO_CUDA_RESERVED_SHARED STV_DEFAULT"
__nv_reservedSMEM_offset_0_alias:
	.zero		0
.nv.shared.reserved.0:
	.zero		64
	.weak		__nv_reservedSMEM_tcgen05_partition
	.type		__nv_reservedSMEM_tcgen05_partition,@object
	.size		__nv_reservedSMEM_tcgen05_partition,(.L_0 - __nv_reservedSMEM_tcgen05_partition)
__nv_reservedSMEM_tcgen05_partition:
	.zero		32
.L_0:


//--------------------- .nv.global                --------------------------
	.section	.nv.global,"aw",@nobits
.nv.global:
	.type		_ZN40_INTERNAL_52d5a617_4_k_cu_5885d7b3_174134cute1_E,@object
	.size		_ZN40_INTERNAL_52d5a617_4_k_cu_5885d7b3_174134cute1_E,(_ZN40_INTERNAL_52d5a617_4_k_cu_5885d7b3_174134cuda3std3__45__cpo6cbeginE - _ZN40_INTERNAL_52d5a617_4_k_cu_5885d7b3_174134cute1_E)
_ZN40_INTERNAL_52d5a617_4_k_cu_5885d7b3_174134cute1_E:
	.zero		1
	.type		_ZN40_INTERNAL_52d5a617_4_k_cu_5885d7b3_174134cuda3std3__45__cpo6cbeginE,@object
	.size		_ZN40_INTERNAL_52d5a617_4_k_cu_5885d7b3_174134cuda3std3__45__cpo6cbeginE,(_ZN40_INTERNAL_52d5a617_4_k_cu_5885d7b3_174134cuda3std3__48in_placeE - _ZN40_INTERNAL_52d5a617_4_k_cu_5885d7b3_174134cuda3std3__45__cpo6cbeginE)
_ZN40_INTERNAL_52d5a617_4_k_cu_5885d7b3_174134cuda3std3__45__cpo6cbeginE:
	.zero		1
	.type		_ZN40_INTERNAL_52d5a617_4_k_cu_5885d7b3_174134cuda3std3__48in_placeE,@object
	.size		_ZN40_INTERNAL_52d5a617_4_k_cu_5885d7b3_174134cuda3std3__48in_placeE,(_ZN40_INTERNAL_52d5a617_4_k_cu_5885d7b3_174134cuda3std6ranges3__45__cpo9iter_moveE - _ZN40_INTERNAL_52d5a617_4_k_cu_5885d7b3_174134cuda3std3__48in_placeE)
_ZN40_INTERNAL_52d5a617_4_k_cu_5885d7b3_174134cuda3std3__48in_placeE:
	.zero		1
	.type		_ZN40_INTERNAL_52d5a617_4_k_cu_5885d7b3_174134cuda3std6ranges3__45__cpo9iter_moveE,@object
	.size		_ZN40_INTERNAL_52d5a617_4_k_cu_5885d7b3_174134cuda3std6ranges3__45__cpo9iter_moveE,(_ZN40_INTERNAL_52d5a617_4_k_cu_5885d7b3_174134cuda3std3__45__cpo5beginE - _ZN40_INTERNAL_52d5a617_4_k_cu_5885d7b3_174134cuda3std6ranges3__45__cpo9iter_moveE)
_ZN40_INTERNAL_52d5a617_4_k_cu_5885d7b3_174134cuda3std6ranges3__45__cpo9iter_moveE:
	.zero		1
	.type		_ZN40_INTERNAL_52d5a617_4_k_cu_5885d7b3_174134cuda3std3__45__cpo5beginE,@object
	.size		_ZN40_INTERNAL_52d5a617_4_k_cu_5885d7b3_174134cuda3std3__45__cpo5beginE,(_ZN40_INTERNAL_52d5a617_4_k_cu_5885d7b3_174134cuda3std3__442_GLOBAL__N__52d5a617_4_k_cu_5885d7b3_174136ignoreE - _ZN40_INTERNAL_52d5a617_4_k_cu_5885d7b3_174134cuda3std3__45__cpo5beginE)
_ZN40_INTERNAL_52d5a617_4_k_cu_5885d7b3_174134cuda3std3__45__cpo5beginE:
	.zero		1
	.type		_ZN40_INTERNAL_52d5a617_4_k_cu_5885d7b3_174134cuda3std3__442_GLOBAL__N__52d5a617_4_k_cu_5885d7b3_174136ignoreE,@object
	.size		_ZN40_INTERNAL_52d5a617_4_k_cu_5885d7b3_174134cuda3std3__442_GLOBAL__N__52d5a617_4_k_cu_5885d7b3_174136ignoreE,(_ZN40_INTERNAL_52d5a617_4_k_cu_5885d7b3_174134cute7productE - _ZN40_INTERNAL_52d5a617_4_k_cu_5885d7b3_174134cuda3std3__442_GLOBAL__N__52d5a617_4_k_cu_5885d7b3_174136ignoreE)
_ZN40_INTERNAL_52d5a617_4_k_cu_5885d7b3_174134cuda3std3__442_GLOBAL__N__52d5a617_4_k_cu_5885d7b3_174136ignoreE:
	.zero		1
	.type		_ZN40_INTERNAL_52d5a617_4_k_cu_5885d7b3_174134cute7productE,@object
	.size		_ZN40_INTERNAL_52d5a617_4_k_cu_5885d7b3_174134cute7productE,(_ZN40_INTERNAL_52d5a617_4_k_cu_5885d7b3_174134cuda3std3__45__cpo3endE - _ZN40_INTERNAL_52d5a617_4_k_cu_5885d7b3_174134cute7productE)
_ZN40_INTERNAL_52d5a617_4_k_cu_5885d7b3_174134cute7productE:
	.zero		1
	.type		_ZN40_INTERNAL_52d5a617_4_k_cu_5885d7b3_174134cuda3std3__45__cpo3endE,@object
	.size		_ZN40_INTERNAL_52d5a617_4_k_cu_5885d7b3_174134cuda3std3__45__cpo3endE,(_ZN40_INTERNAL_52d5a617_4_k_cu_5885d7b3_174134cuda3std3__419piecewise_constructE - _ZN40_INTERNAL_52d5a617_4_k_cu_5885d7b3_174134cuda3std3__45__cpo3endE)
_ZN40_INTERNAL_52d5a617_4_k_cu_5885d7b3_174134cuda3std3__45__cpo3endE:
	.zero		1
	.type		_ZN40_INTERNAL_52d5a617_4_k_cu_5885d7b3_174134cuda3std3__419piecewise_constructE,@object
	.size		_ZN40_INTERNAL_52d5a617_4_k_cu_5885d7b3_174134cuda3std3__419piecewise_constructE,(_ZN40_INTERNAL_52d5a617_4_k_cu_5885d7b3_174134cuda3std3__45__cpo4cendE - _ZN40_INTERNAL_52d5a617_4_k_cu_5885d7b3_174134cuda3std3__419piecewise_constructE)
_ZN40_INTERNAL_52d5a617_4_k_cu_5885d7b3_174134cuda3std3__419piecewise_constructE:
	.zero		1
	.type		_ZN40_INTERNAL_52d5a617_4_k_cu_5885d7b3_174134cuda3std3__45__cpo4cendE,@object
	.size		_ZN40_INTERNAL_52d5a617_4_k_cu_5885d7b3_174134cuda3std3__45__cpo4cendE,(_ZN40_INTERNAL_52d5a617_4_k_cu_5885d7b3_174134cuda3std6ranges3__45__cpo4swapE - _ZN40_INTERNAL_52d5a617_4_k_cu_5885d7b3_174134cuda3std3__45__cpo4cendE)
_ZN40_INTERNAL_52d5a617_4_k_cu_5885d7b3_174134cuda3std3__45__cpo4cendE:
	.zero		1
	.type		_ZN40_INTERNAL_52d5a617_4_k_cu_5885d7b3_174134cuda3std6ranges3__45__cpo4swapE,@object
	.size		_ZN40_INTERNAL_52d5a617_4_k_cu_5885d7b3_174134cuda3std6ranges3__45__cpo4swapE,(.L_10 - _ZN40_INTERNAL_52d5a617_4_k_cu_5885d7b3_174134cuda3std6ranges3__45__cpo4swapE)
_ZN40_INTERNAL_52d5a617_4_k_cu_5885d7b3_174134cuda3std6ranges3__45__cpo4swapE:
	.zero		1
.L_10:


//--------------------- .nv.constant0._ZN7cutlass13device_kernelINS_4gemm6kernel13GemmUniversalIN4cute5tupleIJiiiiEEENS1_10collective13CollectiveMmaINS1_35MainloopSm100TmaUmmaWarpSpecializedILi2ELi2ELi3ENS5_IJNS4_1CILi1EEESB_SB_EEEEENS5_IJNSA_ILi128EEENSA_ILi160EEESE_EEENS_10bfloat16_tENS5_IJlSB_lEEESH_SI_NS4_8TiledMMAINS4_8MMA_AtomIJNS4_20SM100_MMA_F16BF16_SSISH_SH_fLi128ELi160ELNS4_4UMMA5MajorE0ELSN_0ELNSM_7ScaleInE0ELSO_0EEEEEENS4_6LayoutISC_NS5_IJNSA_ILi0EEESS_SS_EEEEENS5_IJNS4_10UnderscoreESV_SV_EEEEENS4_13SM90_TMA_LOADENS4_14ComposedLayoutINS4_7SwizzleILi3ELi4ELi3EEENS4_18smem_ptr_flag_bitsILi16EEENSR_INS5_IJNSA_ILi8EEENSA_ILi64EEEEEENS5_IJS15_SB_EEEEEEEvNS4_8identityESY_S19_vS1A_EENS_8epilogue10collective18CollectiveEpilogueINS1C_23Sm100TmaWarpSpecializedILi2ELi1ELi160ELb1ELb0EEEJSG_NS5_IJNSR_ISE_SB_EENSR_ISF_SB_EEEEESH_SI_SH_SI_NS1C_6fusion15FusionCallbacksIS1G_NS1K_17LinearCombinationISH_fSH_fLNS_15FloatRoundStyleE2EEESG_S1J_JEEENS4_5SM1004TMEM4LOAD26SM100_TMEM_LOAD_32dp32b32xESY_NSZ_INS10_ILi2ELi4ELi3EEES13_NSR_INS5_IJS14_NSA_ILi32EEEEEENS5_IJS1V_SB_EEEEEEENS4_39AutoVectorizingCopyWithAssumedAlignmentILi128EEENS4_14SM90_TMA_STOREES1Z_S21_S21_EEEvvEEEEvNT_6ParamsE --------------------------
	.section	.nv.constant0._ZN7cutlass13device_kernelINS_4gemm6kernel13GemmUniversalIN4cute5tupleIJiiiiEEENS1_10collective13CollectiveMmaINS1_35MainloopSm100TmaUmmaWarpSpecializedILi2ELi2ELi3ENS5_IJNS4_1CILi1EEESB_SB_EEEEENS5_IJNSA_ILi128EEENSA_ILi160EEESE_EEENS_10bfloat16_tENS5_IJlSB_lEEESH_SI_NS4_8TiledMMAINS4_8MMA_AtomIJNS4_20SM100_MMA_F16BF16_SSISH_SH_fLi128ELi160ELNS4_4UMMA5MajorE0ELSN_0ELNSM_7ScaleInE0ELSO_0EEEEEENS4_6LayoutISC_NS5_IJNSA_ILi0EEESS_SS_EEEEENS5_IJNS4_10UnderscoreESV_SV_EEEEENS4_13SM90_TMA_LOADENS4_14ComposedLayoutINS4_7SwizzleILi3ELi4ELi3EEENS4_18smem_ptr_flag_bitsILi16EEENSR_INS5_IJNSA_ILi8EEENSA_ILi64EEEEEENS5_IJS15_SB_EEEEEEEvNS4_8identityESY_S19_vS1A_EENS_8epilogue10collective18CollectiveEpilogueINS1C_23Sm100TmaWarpSpecializedILi2ELi1ELi160ELb1ELb0EEEJSG_NS5_IJNSR_ISE_SB_EENSR_ISF_SB_EEEEESH_SI_SH_SI_NS1C_6fusion15FusionCallbacksIS1G_NS1K_17LinearCombinationISH_fSH_fLNS_15FloatRoundStyleE2EEESG_S1J_JEEENS4_5SM1004TMEM4LOAD26SM100_TMEM_LOAD_32dp32b32xESY_NSZ_INS10_ILi2ELi4ELi3EEES13_NSR_INS5_IJS14_NSA_ILi32EEEEEENS5_IJS1V_SB_EEEEEEENS4_39AutoVectorizingCopyWithAssumedAlignmentILi128EEENS4_14SM90_TMA_STOREES1Z_S21_S21_EEEvvEEEEvNT_6ParamsE,"a",@progbits
	.sectionflags	@""
	.align	4
.nv.constant0._ZN7cutlass13device_kernelINS_4gemm6kernel13GemmUniversalIN4cute5tupleIJiiiiEEENS1_10collective13CollectiveMmaINS1_35MainloopSm100TmaUmmaWarpSpecializedILi2ELi2ELi3ENS5_IJNS4_1CILi1EEESB_SB_EEEEENS5_IJNSA_ILi128EEENSA_ILi160EEESE_EEENS_10bfloat16_tENS5_IJlSB_lEEESH_SI_NS4_8TiledMMAINS4_8MMA_AtomIJNS4_20SM100_MMA_F16BF16_SSISH_SH_fLi128ELi160ELNS4_4UMMA5MajorE0ELSN_0ELNSM_7ScaleInE0ELSO_0EEEEEENS4_6LayoutISC_NS5_IJNSA_ILi0EEESS_SS_EEEEENS5_IJNS4_10UnderscoreESV_SV_EEEEENS4_13SM90_TMA_LOADENS4_14ComposedLayoutINS4_7SwizzleILi3ELi4ELi3EEENS4_18smem_ptr_flag_bitsILi16EEENSR_INS5_IJNSA_ILi8EEENSA_ILi64EEEEEENS5_IJS15_SB_EEEEEEEvNS4_8identityESY_S19_vS1A_EENS_8epilogue10collective18CollectiveEpilogueINS1C_23Sm100TmaWarpSpecializedILi2ELi1ELi160ELb1ELb0EEEJSG_NS5_IJNSR_ISE_SB_EENSR_ISF_SB_EEEEESH_SI_SH_SI_NS1C_6fusion15FusionCallbacksIS1G_NS1K_17LinearCombinationISH_fSH_fLNS_15FloatRoundStyleE2EEESG_S1J_JEEENS4_5SM1004TMEM4LOAD26SM100_TMEM_LOAD_32dp32b32xESY_NSZ_INS10_ILi2ELi4ELi3EEES13_NSR_INS5_IJS14_NSA_ILi32EEEEEENS5_IJS1V_SB_EEEEEEENS4_39AutoVectorizingCopyWithAssumedAlignmentILi128EEENS4_14SM90_TMA_STOREES1Z_S21_S21_EEEvvEEEEvNT_6ParamsE:
	.zero		2944


//--------------------- SYMBOLS --------------------------

	.type		.nv.reservedSmem.offset0,@object
	.size		.nv.reservedSmem.offset0,0x4
	.type		.nv.reservedSmem.cap,@object
	.size		.nv.reservedSmem.cap,0x4
	.type		__assertfail,@function
